	.target	sm_90a

	.elftype	@"ET_EXEC"


//--------------------- .note.nv.tkinfo           --------------------------
	.section	.note.nv.tkinfo,"",@"SHT_NOTE"
	.sectionflags	@"SHF_NOTE_NV_TKINFO"
	.tkinfo
        /*0018*/ 	.word	0x00000002
        /*0030*/ 	.string	""
        /*0030*/ 	.string	"ptxas"
        /*0030*/ 	.string	"Cuda compilation tools, release 13.0, V13.0.88"
        /*0030*/ 	.string	"Build cuda_13.0.r13.0/compiler.36424714_0"
        /*0030*/ 	.string	"-arch sm_90a -m 64 "



//--------------------- .note.nv.cuinfo           --------------------------
	.section	.note.nv.cuinfo,"",@"SHT_NOTE"
	.sectionflags	@"SHF_NOTE_NV_CUINFO"
        /*0018*/ 	.short	0x0002
        /*001a*/ 	.short	0x005a
        /*001c*/ 	.short	0x0082
	.zero		2


//--------------------- .nv.info                  --------------------------
	.section	.nv.info,"",@"SHT_CUDA_INFO"
	.align	4


	//----- nvinfo : EIATTR_REGCOUNT
	.align		4
        /*0000*/ 	.byte	0x04, 0x2f
        /*0002*/ 	.short	(.L_15 - .L_14)
	.align		4
.L_14:
        /*0004*/ 	.word	index@(_ZN7cutlass13device_kernelINS_4gemm6kernel13GemmUniversalIN4cute5tupleIJiiiiEEENS1_10collective13CollectiveMmaINS1_34MainloopSm90TmaGmmaWarpSpecializedILi3ENS5_IJNS4_1CILi1EEESB_SB_EEENS1_32KernelTmaWarpSpecializedPingpongEEENS5_IJNSA_ILi64EEENSA_ILi256EEENSA_ILi32EEEEEEfNS5_IJlSB_lEEEfSJ_NS4_8TiledMMAINS4_8MMA_AtomIJNS4_4SM904GMMA30MMA_64x256x8_F32TF32TF32_SS_TNILNSN_7ScaleInE1ELSP_1EEEEEENS4_6LayoutISC_NS5_IJNSA_ILi0EEEST_ST_EEEEENS5_IJNS4_10UnderscoreESW_SW_EEEEENS4_13SM90_TMA_LOADENS4_14ComposedLayoutINS4_7SwizzleILi3ELi4ELi3EEENS4_18smem_ptr_flag_bitsILi32EEENSS_INS5_IJNSA_ILi8EEESH_EEENS5_IJSH_SB_EEEEEEEvNS4_8identityESZ_S19_vS1A_EENS_8epilogue10collective6detail29Sm90TmaWarpSpecializedAdapterINS1D_15DefaultEpilogueIfSJ_SJ_NS1C_6thread17LinearCombinationIfLi1EffLNS1H_9ScaleType4KindE0ELNS_15FloatRoundStyleE2EfEENS1_15EpilogueDefaultEEEEEvvEEEEvNT_6ParamsE)
        /*0008*/ 	.word	0x000000a8


	//----- nvinfo : EIATTR_FRAME_SIZE
	.align		4
.L_15:
        /*000c*/ 	.byte	0x04, 0x11
        /*000e*/ 	.short	(.L_17 - .L_16)
	.align		4
.L_16:
        /*0010*/ 	.word	index@(_ZN7cutlass13device_kernelINS_4gemm6kernel13GemmUniversalIN4cute5tupleIJiiiiEEENS1_10collective13CollectiveMmaINS1_34MainloopSm90TmaGmmaWarpSpecializedILi3ENS5_IJNS4_1CILi1EEESB_SB_EEENS1_32KernelTmaWarpSpecializedPingpongEEENS5_IJNSA_ILi64EEENSA_ILi256EEENSA_ILi32EEEEEEfNS5_IJlSB_lEEEfSJ_NS4_8TiledMMAINS4_8MMA_AtomIJNS4_4SM904GMMA30MMA_64x256x8_F32TF32TF32_SS_TNILNSN_7ScaleInE1ELSP_1EEEEEENS4_6LayoutISC_NS5_IJNSA_ILi0EEEST_ST_EEEEENS5_IJNS4_10UnderscoreESW_SW_EEEEENS4_13SM90_TMA_LOADENS4_14ComposedLayoutINS4_7SwizzleILi3ELi4ELi3EEENS4_18smem_ptr_flag_bitsILi32EEENSS_INS5_IJNSA_ILi8EEESH_EEENS5_IJSH_SB_EEEEEEEvNS4_8identityESZ_S19_vS1A_EENS_8epilogue10collective6detail29Sm90TmaWarpSpecializedAdapterINS1D_15DefaultEpilogueIfSJ_SJ_NS1C_6thread17LinearCombinationIfLi1EffLNS1H_9ScaleType4KindE0ELNS_15FloatRoundStyleE2EfEENS1_15EpilogueDefaultEEEEEvvEEEEvNT_6ParamsE)
        /*0014*/ 	.word	0x00000008


	//----- nvinfo : EIATTR_MIN_STACK_SIZE
	.align		4
.L_17:
        /*0018*/ 	.byte	0x04, 0x12
        /*001a*/ 	.short	(.L_19 - .L_18)
	.align		4
.L_18:
        /*001c*/ 	.word	index@(_ZN7cutlass13device_kernelINS_4gemm6kernel13GemmUniversalIN4cute5tupleIJiiiiEEENS1_10collective13CollectiveMmaINS1_34MainloopSm90TmaGmmaWarpSpecializedILi3ENS5_IJNS4_1CILi1EEESB_SB_EEENS1_32KernelTmaWarpSpecializedPingpongEEENS5_IJNSA_ILi64EEENSA_ILi256EEENSA_ILi32EEEEEEfNS5_IJlSB_lEEEfSJ_NS4_8TiledMMAINS4_8MMA_AtomIJNS4_4SM904GMMA30MMA_64x256x8_F32TF32TF32_SS_TNILNSN_7ScaleInE1ELSP_1EEEEEENS4_6LayoutISC_NS5_IJNSA_ILi0EEEST_ST_EEEEENS5_IJNS4_10UnderscoreESW_SW_EEEEENS4_13SM90_TMA_LOADENS4_14ComposedLayoutINS4_7SwizzleILi3ELi4ELi3EEENS4_18smem_ptr_flag_bitsILi32EEENSS_INS5_IJNSA_ILi8EEESH_EEENS5_IJSH_SB_EEEEEEEvNS4_8identityESZ_S19_vS1A_EENS_8epilogue10collective6detail29Sm90TmaWarpSpecializedAdapterINS1D_15DefaultEpilogueIfSJ_SJ_NS1C_6thread17LinearCombinationIfLi1EffLNS1H_9ScaleType4KindE0ELNS_15FloatRoundStyleE2EfEENS1_15EpilogueDefaultEEEEEvvEEEEvNT_6ParamsE)
        /*0020*/ 	.word	0x00000008
.L_19:


//--------------------- .nv.compat                --------------------------
	.section	.nv.compat,"",@"SHT_CUDA_COMPAT_INFO"
	.align	4
        /*0000*/ 	.byte	0x02, 0x09, 0x01, 0x00, 0x02, 0x02, 0x04, 0x00, 0x02, 0x05, 0x05, 0x00, 0x03, 0x07, 0x01, 0x01
        /*0010*/ 	.byte	0x02, 0x03, 0x01, 0x00, 0x02, 0x06, 0x01, 0x00, 0x04, 0x0b, 0x08, 0x00, 0x00, 0x00, 0x00, 0x00
        /*0020*/ 	.byte	0x00, 0x00, 0x00, 0x00


//--------------------- .nv.info._ZN7cutlass13device_kernelINS_4gemm6kernel13GemmUniversalIN4cute5tupleIJiiiiEEENS1_10collective13CollectiveMmaINS1_34MainloopSm90TmaGmmaWarpSpecializedILi3ENS5_IJNS4_1CILi1EEESB_SB_EEENS1_32KernelTmaWarpSpecializedPingpongEEENS5_IJNSA_ILi64EEENSA_ILi256EEENSA_ILi32EEEEEEfNS5_IJlSB_lEEEfSJ_NS4_8TiledMMAINS4_8MMA_AtomIJNS4_4SM904GMMA30MMA_64x256x8_F32TF32TF32_SS_TNILNSN_7ScaleInE1ELSP_1EEEEEENS4_6LayoutISC_NS5_IJNSA_ILi0EEEST_ST_EEEEENS5_IJNS4_10UnderscoreESW_SW_EEEEENS4_13SM90_TMA_LOADENS4_14ComposedLayoutINS4_7SwizzleILi3ELi4ELi3EEENS4_18smem_ptr_flag_bitsILi32EEENSS_INS5_IJNSA_ILi8EEESH_EEENS5_IJSH_SB_EEEEEEEvNS4_8identityESZ_S19_vS1A_EENS_8epilogue10collective6detail29Sm90TmaWarpSpecializedAdapterINS1D_15DefaultEpilogueIfSJ_SJ_NS1C_6thread17LinearCombinationIfLi1EffLNS1H_9ScaleType4KindE0ELNS_15FloatRoundStyleE2EfEENS1_15EpilogueDefaultEEEEEvvEEEEvNT_6ParamsE --------------------------
	.section	.nv.info._ZN7cutlass13device_kernelINS_4gemm6kernel13GemmUniversalIN4cute5tupleIJiiiiEEENS1_10collective13CollectiveMmaINS1_34MainloopSm90TmaGmmaWarpSpecializedILi3ENS5_IJNS4_1CILi1EEESB_SB_EEENS1_32KernelTmaWarpSpecializedPingpongEEENS5_IJNSA_ILi64EEENSA_ILi256EEENSA_ILi32EEEEEEfNS5_IJlSB_lEEEfSJ_NS4_8TiledMMAINS4_8MMA_AtomIJNS4_4SM904GMMA30MMA_64x256x8_F32TF32TF32_SS_TNILNSN_7ScaleInE1ELSP_1EEEEEENS4_6LayoutISC_NS5_IJNSA_ILi0EEEST_ST_EEEEENS5_IJNS4_10UnderscoreESW_SW_EEEEENS4_13SM90_TMA_LOADENS4_14ComposedLayoutINS4_7SwizzleILi3ELi4ELi3EEENS4_18smem_ptr_flag_bitsILi32EEENSS_INS5_IJNSA_ILi8EEESH_EEENS5_IJSH_SB_EEEEEEEvNS4_8identityESZ_S19_vS1A_EENS_8epilogue10collective6detail29Sm90TmaWarpSpecializedAdapterINS1D_15DefaultEpilogueIfSJ_SJ_NS1C_6thread17LinearCombinationIfLi1EffLNS1H_9ScaleType4KindE0ELNS_15FloatRoundStyleE2EfEENS1_15EpilogueDefaultEEEEEvvEEEEvNT_6ParamsE,"",@"SHT_CUDA_INFO"
	.sectionflags	@""
	.align	4


	//----- nvinfo : EIATTR_CUDA_API_VERSION
	.align		4
        /*0000*/ 	.byte	0x04, 0x37
        /*0002*/ 	.short	(.L_21 - .L_20)
.L_20:
        /*0004*/ 	.word	0x00000082


	//----- nvinfo : EIATTR_KPARAM_INFO
	.align		4
.L_21:
        /*0008*/ 	.byte	0x04, 0x17
        /*000a*/ 	.short	(.L_23 - .L_22)
.L_22:
        /*000c*/ 	.word	0x00000000
        /*0010*/ 	.short	0x0000
        /*0012*/ 	.short	0x0070
        /*0014*/ 	.byte	0x00, 0xf0, 0x01, 0x10


	//----- nvinfo : EIATTR_SPARSE_MMA_MASK
	.align		4
.L_23:
        /*0018*/ 	.byte	0x03, 0x50
        /*001a*/ 	.short	0x0000


	//----- nvinfo : EIATTR_MAXREG_COUNT
	.align		4
        /*001c*/ 	.byte	0x03, 0x1b
        /*001e*/ 	.short	0x00a8


	//----- nvinfo : EIATTR_NUM_BARRIERS
	.align		4
        /*0020*/ 	.byte	0x02, 0x4c
        /*0022*/ 	.byte	0x01
	.zero		1


	//----- nvinfo : EIATTR_EXTERNS
	.align		4
        /*0024*/ 	.byte	0x04, 0x0f
        /*0026*/ 	.short	(.L_25 - .L_24)


	//   ....[0]....
	.align		4
.L_24:
        /*0028*/ 	.word	index@(__assertfail)


	//----- nvinfo : EIATTR_ANNOTATIONS
	.align		4
.L_25:
        /*002c*/ 	.byte	0x04, 0x55
        /*002e*/ 	.short	(.L_27 - .L_26)


	//   ....[0]....
.L_26:
        /*0030*/ 	.word	0x00000001
        /*0034*/ 	.byte	0xb0, 0x0a, 0x00, 0x00, 0x01, 0x00, 0x00, 0x00, 0x70, 0x84, 0x00, 0x00, 0x01, 0x00, 0x00, 0x00
        /*0044*/ 	.byte	0x80, 0x90, 0x00, 0x00


	//----- nvinfo : EIATTR_MERCURY_ISA_VERSION
	.align		4
.L_27:
        /*0048*/ 	.byte	0x03, 0x5f
        /*004a*/ 	.short	0x0101


	//----- nvinfo : EIATTR_INT_WARP_WIDE_INSTR_OFFSETS
	.align		4
        /*004c*/ 	.byte	0x04, 0x31
        /*004e*/ 	.short	(.L_29 - .L_28)


	//   ....[0]....
.L_28:
        /*0050*/ 	.word	0x000003c0


	//   ....[1]....
        /*0054*/ 	.word	0x000003e0


	//   ....[2]....
        /*0058*/ 	.word	0x00000460


	//   ....[3]....
        /*005c*/ 	.word	0x00000470


	//   ....[4]....
        /*0060*/ 	.word	0x00000480


	//   ....[5]....
        /*0064*/ 	.word	0x000004a0


	//   ....[6]....
        /*0068*/ 	.word	0x00000530


	//   ....[7]....
        /*006c*/ 	.word	0x00000550


	//----- nvinfo : EIATTR_COOP_GROUP_MASK_REGIDS
	.align		4
.L_29:
        /*0070*/ 	.byte	0x04, 0x29
        /*0072*/ 	.short	(.L_31 - .L_30)


	//   ....[0]....
.L_30:
        /*0074*/ 	.word	0xffffffff


	//   ....[1]....
        /*0078*/ 	.word	0xffffffff


	//   ....[2]....
        /*007c*/ 	.word	0xffffffff


	//   ....[3]....
        /*0080*/ 	.word	0xffffffff


	//   ....[4]....
        /*0084*/ 	.word	0xffffffff


	//   ....[5]....
        /*0088*/ 	.word	0xffffffff


	//----- nvinfo : EIATTR_COOP_GROUP_INSTR_OFFSETS
	.align		4
.L_31:
        /*008c*/ 	.byte	0x04, 0x28
        /*008e*/ 	.short	(.L_33 - .L_32)


	//   ....[0]....
.L_32:
        /*0090*/ 	.word	0x00000070


	//   ....[1]....
        /*0094*/ 	.word	0x00000080


	//   ....[2]....
        /*0098*/ 	.word	0x00000140


	//   ....[3]....
        /*009c*/ 	.word	0x000002b0


	//   ....[4]....
        /*00a0*/ 	.word	0x000002f0


	//   ....[5]....
        /*00a4*/ 	.word	0x00000340


	//----- nvinfo : EIATTR_REG_RECONFIG
	.align		4
.L_33:
        /*00a8*/ 	.byte	0x01, 0x54
	.zero		2


	//----- nvinfo : EIATTR_SYSCALL_OFFSETS
	.align		4
        /*00ac*/ 	.byte	0x04, 0x46
        /*00ae*/ 	.short	(.L_35 - .L_34)


	//   ....[0]....
.L_34:
        /*00b0*/ 	.word	0x00001560


	//----- nvinfo : EIATTR_MBARRIER_INSTR_OFFSETS
	.align		4
.L_35:
        /*00b4*/ 	.byte	0x04, 0x39
        /*00b6*/ 	.short	(.L_37 - .L_36)


	//   ....[0]....
.L_36:
        /*00b8*/ 	.word	0x00000240
        /*00bc*/ 	.word	0x000000ff
        /*00c0*/ 	.word	0x00000000
        /*00c4*/ 	.short	0x0100
        /*00c6*/ 	.byte	0x08
	.zero		1


	//   ....[1]....
        /*00c8*/ 	.word	0x00000250
        /*00cc*/ 	.word	0x000000ff
        /*00d0*/ 	.word	0x00000018
        /*00d4*/ 	.short	0x0100
        /*00d6*/ 	.byte	0x08
	.zero		1


	//   ....[2]....
        /*00d8*/ 	.word	0x00000260
        /*00dc*/ 	.word	0x000000ff
        /*00e0*/ 	.word	0x00000008
        /*00e4*/ 	.short	0x0100
        /*00e6*/ 	.byte	0x08
	.zero		1


	//   ....[3]....
        /*00e8*/ 	.word	0x00000270
        /*00ec*/ 	.word	0x000000ff
        /*00f0*/ 	.word	0x00000020
        /*00f4*/ 	.short	0x0100
        /*00f6*/ 	.byte	0x08
	.zero		1


	//   ....[4]....
        /*00f8*/ 	.word	0x00000280
        /*00fc*/ 	.word	0x000000ff
        /*0100*/ 	.word	0x00000010
        /*0104*/ 	.short	0x0100
        /*0106*/ 	.byte	0x08
	.zero		1


	//   ....[5]....
        /*0108*/ 	.word	0x00000290
        /*010c*/ 	.word	0x000000ff
        /*0110*/ 	.word	0x00000028
        /*0114*/ 	.short	0x0100
        /*0116*/ 	.byte	0x08
	.zero		1


	//   ....[6]....
        /*0118*/ 	.word	0x00000590
        /*011c*/ 	.word	0x000000ff
        /*0120*/ 	.word	0x00000060
        /*0124*/ 	.short	0x0100
        /*0126*/ 	.byte	0x08
	.zero		1


	//   ....[7]....
        /*0128*/ 	.word	0x00000600
        /*012c*/ 	.word	0x000000ff
        /*0130*/ 	.word	0x00000068
        /*0134*/ 	.short	0x0100
        /*0136*/ 	.byte	0x08
	.zero		1


	//   ....[8]....
        /*0138*/ 	.word	0x00000620
        /*013c*/ 	.word	0x000000ff
        /*0140*/ 	.word	0x00000040
        /*0144*/ 	.short	0x0100
        /*0146*/ 	.byte	0x09
	.zero		1


	//   ....[9]....
        /*0148*/ 	.word	0x00000630
        /*014c*/ 	.word	0x000000ff
        /*0150*/ 	.word	0x00000048
        /*0154*/ 	.short	0x0100
        /*0156*/ 	.byte	0x09
	.zero		1


	//   ....[10]....
        /*0158*/ 	.word	0x00000640
        /*015c*/ 	.word	0x000000ff
        /*0160*/ 	.word	0x00000050
        /*0164*/ 	.short	0x0100
        /*0166*/ 	.byte	0x09
	.zero		1


	//   ....[11]....
        /*0168*/ 	.word	0x00000650
        /*016c*/ 	.word	0x000000ff
        /*0170*/ 	.word	0x00000058
        /*0174*/ 	.short	0x0100
        /*0176*/ 	.byte	0x09
	.zero		1


	//   ....[12]....
        /*0178*/ 	.word	0x00001440
        /*017c*/ 	.word	0x0000009d
        /*0180*/ 	.word	0x00000000
        /*0184*/ 	.short	0x010a
        /*0186*/ 	.byte	0x2a
	.zero		1


	//   ....[13]....
        /*0188*/ 	.word	0x000015e0
        /*018c*/ 	.word	0x00000003
        /*0190*/ 	.word	0x00000000
        /*0194*/ 	.short	0x010a
        /*0196*/ 	.byte	0x3f
	.zero		1


	//   ....[14]....
        /*0198*/ 	.word	0x00001640
        /*019c*/ 	.word	0x00000003
        /*01a0*/ 	.word	0x00000000
        /*01a4*/ 	.short	0x010a
        /*01a6*/ 	.byte	0x3f
	.zero		1


	//   ....[15]....
        /*01a8*/ 	.word	0x000019d0
        /*01ac*/ 	.word	0x000000ff
        /*01b0*/ 	.word	0x00000000
        /*01b4*/ 	.short	0x010a
        /*01b6*/ 	.byte	0x04
	.zero		1


	//   ....[16]....
        /*01b8*/ 	.word	0x00001a10
        /*01bc*/ 	.word	0x000000ff
        /*01c0*/ 	.word	0x00000000
        /*01c4*/ 	.short	0x010a
        /*01c6*/ 	.byte	0x04
	.zero		1


	//   ....[17]....
        /*01c8*/ 	.word	0x00001ca0
        /*01cc*/ 	.word	0x000000ff
        /*01d0*/ 	.word	0x00000000
        /*01d4*/ 	.short	0x0101
        /*01d6*/ 	.byte	0x04
	.zero		1


	//   ....[18]....
        /*01d8*/ 	.word	0x00001d90
        /*01dc*/ 	.word	0x0000009e
        /*01e0*/ 	.word	0x00000000
        /*01e4*/ 	.short	0x0101
        /*01e6*/ 	.byte	0x2d
	.zero		1


	//   ....[19]....
        /*01e8*/ 	.word	0x00001e60
        /*01ec*/ 	.word	0x000000ff
        /*01f0*/ 	.word	0x00000000
        /*01f4*/ 	.short	0x0101
        /*01f6*/ 	.byte	0x06
	.zero		1


	//   ....[20]....
        /*01f8*/ 	.word	0x00001f10
        /*01fc*/ 	.word	0x0000009d
        /*0200*/ 	.word	0x00000010
        /*0204*/ 	.short	0x010a
        /*0206*/ 	.byte	0x2a
	.zero		1


	//   ....[21]....
        /*0208*/ 	.word	0x00008490
        /*020c*/ 	.word	0x000000a0
        /*0210*/ 	.word	0x00000000
        /*0214*/ 	.short	0x0101
        /*0216*/ 	.byte	0x2d
	.zero		1


	//   ....[22]....
        /*0218*/ 	.word	0x00008df0
        /*021c*/ 	.word	0x0000000a
        /*0220*/ 	.word	0x00000018
        /*0224*/ 	.short	0x010a
        /*0226*/ 	.byte	0x3f
	.zero		1


	//   ....[23]....
        /*0228*/ 	.word	0x00009190
        /*022c*/ 	.word	0x00000005
        /*0230*/ 	.word	0x00000068
        /*0234*/ 	.short	0x0101
        /*0236*/ 	.byte	0x3f
	.zero		1


	//   ....[24]....
        /*0238*/ 	.word	0x00009910
        /*023c*/ 	.word	0x00000009
        /*0240*/ 	.word	0x00000000
        /*0244*/ 	.short	0x010a
        /*0246*/ 	.byte	0x3f
	.zero		1


	//   ....[25]....
        /*0248*/ 	.word	0x00009990
        /*024c*/ 	.word	0x00000006
        /*0250*/ 	.word	0x00000000
        /*0254*/ 	.short	0x010a
        /*0256*/ 	.byte	0x3f
	.zero		1


	//   ....[26]....
        /*0258*/ 	.word	0x00009a20
        /*025c*/ 	.word	0x00000003
        /*0260*/ 	.word	0x00000000
        /*0264*/ 	.short	0x010a
        /*0266*/ 	.byte	0x3f
	.zero		1


	//   ....[27]....
        /*0268*/ 	.word	0x00009a80
        /*026c*/ 	.word	0x0000009f
        /*0270*/ 	.word	0x00000000
        /*0274*/ 	.short	0x010a
        /*0276*/ 	.byte	0x3f
	.zero		1


	//   ....[28]....
        /*0278*/ 	.word	0x00009ad0
        /*027c*/ 	.word	0x00000003
        /*0280*/ 	.word	0x00000000
        /*0284*/ 	.short	0x010a
        /*0286*/ 	.byte	0x3f
	.zero		1


	//   ....[29]....
        /*0288*/ 	.word	0x00009b30
        /*028c*/ 	.word	0x00000004
        /*0290*/ 	.word	0x00000000
        /*0294*/ 	.short	0x010a
        /*0296*/ 	.byte	0x3f
	.zero		1


	//   ....[30]....
        /*0298*/ 	.word	0x00009b80
        /*029c*/ 	.word	0x0000009f
        /*02a0*/ 	.word	0x00000010
        /*02a4*/ 	.short	0x010a
        /*02a6*/ 	.byte	0x3f
	.zero		1


	//   ....[31]....
        /*02a8*/ 	.word	0x00009c50
        /*02ac*/ 	.word	0x0000000a
        /*02b0*/ 	.word	0x00000018
        /*02b4*/ 	.short	0x010a
        /*02b6*/ 	.byte	0x3f
	.zero		1


	//   ....[32]....
        /*02b8*/ 	.word	0x00009d20
        /*02bc*/ 	.word	0x00000009
        /*02c0*/ 	.word	0x00000000
        /*02c4*/ 	.short	0x010a
        /*02c6*/ 	.byte	0x3f
	.zero		1


	//   ....[33]....
        /*02c8*/ 	.word	0x00009d70
        /*02cc*/ 	.word	0x00000006
        /*02d0*/ 	.word	0x00000000
        /*02d4*/ 	.short	0x010a
        /*02d6*/ 	.byte	0x3f
	.zero		1


	//----- nvinfo : EIATTR_NUM_MBARRIERS
	.align		4
.L_37:
        /*02d8*/ 	.byte	0x03, 0x38
        /*02da*/ 	.short	0x000c


	//----- nvinfo : EIATTR_EXIT_INSTR_OFFSETS
	.align		4
        /*02dc*/ 	.byte	0x04, 0x1c
        /*02de*/ 	.short	(.L_39 - .L_38)


	//   ....[0]....
.L_38:
        /*02e0*/ 	.word	0x00001160


	//   ....[1]....
        /*02e4*/ 	.word	0x000011c0


	//   ....[2]....
        /*02e8*/ 	.word	0x00008b20


	//   ....[3]....
        /*02ec*/ 	.word	0x00008b50


	//   ....[4]....
        /*02f0*/ 	.word	0x00009a70


	//----- nvinfo : EIATTR_MAX_THREADS
	.align		4
.L_39:
        /*02f4*/ 	.byte	0x04, 0x05
        /*02f6*/ 	.short	(.L_41 - .L_40)
.L_40:
        /*02f8*/ 	.word	0x00000180
        /*02fc*/ 	.word	0x00000001
        /*0300*/ 	.word	0x00000001


	//----- nvinfo : EIATTR_CRS_STACK_SIZE
	.align		4
.L_41:
        /*0304*/ 	.byte	0x04, 0x1e
        /*0306*/ 	.short	(.L_43 - .L_42)
.L_42:
        /*0308*/ 	.word	0x00000000


	//----- nvinfo : EIATTR_CBANK_PARAM_SIZE
	.align		4
.L_43:
        /*030c*/ 	.byte	0x03, 0x19
        /*030e*/ 	.short	0x0470


	//----- nvinfo : EIATTR_PARAM_CBANK
	.align		4
        /*0310*/ 	.byte	0x04, 0x0a
        /*0312*/ 	.short	(.L_45 - .L_44)
	.align		4
.L_44:
        /*0314*/ 	.word	index@(.nv.constant0._ZN7cutlass13device_kernelINS_4gemm6kernel13GemmUniversalIN4cute5tupleIJiiiiEEENS1_10collective13CollectiveMmaINS1_34MainloopSm90TmaGmmaWarpSpecializedILi3ENS5_IJNS4_1CILi1EEESB_SB_EEENS1_32KernelTmaWarpSpecializedPingpongEEENS5_IJNSA_ILi64EEENSA_ILi256EEENSA_ILi32EEEEEEfNS5_IJlSB_lEEEfSJ_NS4_8TiledMMAINS4_8MMA_AtomIJNS4_4SM904GMMA30MMA_64x256x8_F32TF32TF32_SS_TNILNSN_7ScaleInE1ELSP_1EEEEEENS4_6LayoutISC_NS5_IJNSA_ILi0EEEST_ST_EEEEENS5_IJNS4_10UnderscoreESW_SW_EEEEENS4_13SM90_TMA_LOADENS4_14ComposedLayoutINS4_7SwizzleILi3ELi4ELi3EEENS4_18smem_ptr_flag_bitsILi32EEENSS_INS5_IJNSA_ILi8EEESH_EEENS5_IJSH_SB_EEEEEEEvNS4_8identityESZ_S19_vS1A_EENS_8epilogue10collective6detail29Sm90TmaWarpSpecializedAdapterINS1D_15DefaultEpilogueIfSJ_SJ_NS1C_6thread17LinearCombinationIfLi1EffLNS1H_9ScaleType4KindE0ELNS_15FloatRoundStyleE2EfEENS1_15EpilogueDefaultEEEEEvvEEEEvNT_6ParamsE)
        /*0318*/ 	.short	0x0210
        /*031a*/ 	.short	0x0470


	//----- nvinfo : EIATTR_SW_WAR
	.align		4
.L_45:
        /*031c*/ 	.byte	0x04, 0x36
        /*031e*/ 	.short	(.L_47 - .L_46)
.L_46:
        /*0320*/ 	.word	0x00000008
.L_47:


//--------------------- .nv.callgraph             --------------------------
	.section	.nv.callgraph,"",@"SHT_CUDA_CALLGRAPH"
	.align	4
	.sectionentsize	8
	.align		4
        /*0000*/ 	.word	0x00000000
	.align		4
        /*0004*/ 	.word	0xffffffff
	.align		4
        /*0008*/ 	.word	index@(_ZN7cutlass13device_kernelINS_4gemm6kernel13GemmUniversalIN4cute5tupleIJiiiiEEENS1_10collective13CollectiveMmaINS1_34MainloopSm90TmaGmmaWarpSpecializedILi3ENS5_IJNS4_1CILi1EEESB_SB_EEENS1_32KernelTmaWarpSpecializedPingpongEEENS5_IJNSA_ILi64EEENSA_ILi256EEENSA_ILi32EEEEEEfNS5_IJlSB_lEEEfSJ_NS4_8TiledMMAINS4_8MMA_AtomIJNS4_4SM904GMMA30MMA_64x256x8_F32TF32TF32_SS_TNILNSN_7ScaleInE1ELSP_1EEEEEENS4_6LayoutISC_NS5_IJNSA_ILi0EEEST_ST_EEEEENS5_IJNS4_10UnderscoreESW_SW_EEEEENS4_13SM90_TMA_LOADENS4_14ComposedLayoutINS4_7SwizzleILi3ELi4ELi3EEENS4_18smem_ptr_flag_bitsILi32EEENSS_INS5_IJNSA_ILi8EEESH_EEENS5_IJSH_SB_EEEEEEEvNS4_8identityESZ_S19_vS1A_EENS_8epilogue10collective6detail29Sm90TmaWarpSpecializedAdapterINS1D_15DefaultEpilogueIfSJ_SJ_NS1C_6thread17LinearCombinationIfLi1EffLNS1H_9ScaleType4KindE0ELNS_15FloatRoundStyleE2EfEENS1_15EpilogueDefaultEEEEEvvEEEEvNT_6ParamsE)
	.align		4
        /*000c*/ 	.word	index@(__assertfail)
	.align		4
        /*0010*/ 	.word	0x00000000
	.align		4
        /*0014*/ 	.word	0xfffffffe
	.align		4
        /*0018*/ 	.word	0x00000000
	.align		4
        /*001c*/ 	.word	0xfffffffd
	.align		4
        /*0020*/ 	.word	0x00000000
	.align		4
        /*0024*/ 	.word	0xfffffffc


//--------------------- .nv.constant4             --------------------------
	.section	.nv.constant4,"a",@progbits
	.align	8
	.align		8
.nv.constant4:
        /*0000*/ 	.dword	__assertfail
	.align		8
        /*0008*/ 	.dword	__unnamed_1
	.align		8
        /*0010*/ 	.dword	_ZN40_INTERNAL_62124b34_4_k_cu_8e45e5ab_202524cuda3std3__45__cpo5beginE
	.align		8
        /*0018*/ 	.dword	_ZN40_INTERNAL_62124b34_4_k_cu_8e45e5ab_202524cuda3std3__45__cpo3endE
	.align		8
        /*0020*/ 	.dword	_ZN40_INTERNAL_62124b34_4_k_cu_8e45e5ab_202524cuda3std3__45__cpo6cbeginE
	.align		8
        /*0028*/ 	.dword	_ZN40_INTERNAL_62124b34_4_k_cu_8e45e5ab_202524cuda3std3__45__cpo4cendE
	.align		8
        /*0030*/ 	.dword	_ZN40_INTERNAL_62124b34_4_k_cu_8e45e5ab_202524cuda3std3__442_GLOBAL__N__62124b34_4_k_cu_8e45e5ab_202526ignoreE
	.align		8
        /*0038*/ 	.dword	_ZN40_INTERNAL_62124b34_4_k_cu_8e45e5ab_202524cuda3std3__419piecewise_constructE
	.align		8
        /*0040*/ 	.dword	_ZN40_INTERNAL_62124b34_4_k_cu_8e45e5ab_202524cuda3std3__48in_placeE
	.align		8
        /*0048*/ 	.dword	_ZN40_INTERNAL_62124b34_4_k_cu_8e45e5ab_202524cuda3std6ranges3__45__cpo4swapE
	.align		8
        /*0050*/ 	.dword	_ZN40_INTERNAL_62124b34_4_k_cu_8e45e5ab_202524cuda3std6ranges3__45__cpo9iter_moveE
	.align		8
        /*0058*/ 	.dword	_ZN40_INTERNAL_62124b34_4_k_cu_8e45e5ab_202524cute7productE
	.align		8
        /*0060*/ 	.dword	_ZN40_INTERNAL_62124b34_4_k_cu_8e45e5ab_202524cute1_E
	.align		8
        /*0068*/ 	.dword	$str$22
	.align		8
        /*0070*/ 	.dword	$str$23


//--------------------- .text._ZN7cutlass13device_kernelINS_4gemm6kernel13GemmUniversalIN4cute5tupleIJiiiiEEENS1_10collective13CollectiveMmaINS1_34MainloopSm90TmaGmmaWarpSpecializedILi3ENS5_IJNS4_1CILi1EEESB_SB_EEENS1_32KernelTmaWarpSpecializedPingpongEEENS5_IJNSA_ILi64EEENSA_ILi256EEENSA_ILi32EEEEEEfNS5_IJlSB_lEEEfSJ_NS4_8TiledMMAINS4_8MMA_AtomIJNS4_4SM904GMMA30MMA_64x256x8_F32TF32TF32_SS_TNILNSN_7ScaleInE1ELSP_1EEEEEENS4_6LayoutISC_NS5_IJNSA_ILi0EEEST_ST_EEEEENS5_IJNS4_10UnderscoreESW_SW_EEEEENS4_13SM90_TMA_LOADENS4_14ComposedLayoutINS4_7SwizzleILi3ELi4ELi3EEENS4_18smem_ptr_flag_bitsILi32EEENSS_INS5_IJNSA_ILi8EEESH_EEENS5_IJSH_SB_EEEEEEEvNS4_8identityESZ_S19_vS1A_EENS_8epilogue10collective6detail29Sm90TmaWarpSpecializedAdapterINS1D_15DefaultEpilogueIfSJ_SJ_NS1C_6thread17LinearCombinationIfLi1EffLNS1H_9ScaleType4KindE0ELNS_15FloatRoundStyleE2EfEENS1_15EpilogueDefaultEEEEEvvEEEEvNT_6ParamsE --------------------------
	.section	.text._ZN7cutlass13device_kernelINS_4gemm6kernel13GemmUniversalIN4cute5tupleIJiiiiEEENS1_10collective13CollectiveMmaINS1_34MainloopSm90TmaGmmaWarpSpecializedILi3ENS5_IJNS4_1CILi1EEESB_SB_EEENS1_32KernelTmaWarpSpecializedPingpongEEENS5_IJNSA_ILi64EEENSA_ILi256EEENSA_ILi32EEEEEEfNS5_IJlSB_lEEEfSJ_NS4_8TiledMMAINS4_8MMA_AtomIJNS4_4SM904GMMA30MMA_64x256x8_F32TF32TF32_SS_TNILNSN_7ScaleInE1ELSP_1EEEEEENS4_6LayoutISC_NS5_IJNSA_ILi0EEEST_ST_EEEEENS5_IJNS4_10UnderscoreESW_SW_EEEEENS4_13SM90_TMA_LOADENS4_14ComposedLayoutINS4_7SwizzleILi3ELi4ELi3EEENS4_18smem_ptr_flag_bitsILi32EEENSS_INS5_IJNSA_ILi8EEESH_EEENS5_IJSH_SB_EEEEEEEvNS4_8identityESZ_S19_vS1A_EENS_8epilogue10collective6detail29Sm90TmaWarpSpecializedAdapterINS1D_15DefaultEpilogueIfSJ_SJ_NS1C_6thread17LinearCombinationIfLi1EffLNS1H_9ScaleType4KindE0ELNS_15FloatRoundStyleE2EfEENS1_15EpilogueDefaultEEEEEvvEEEEvNT_6ParamsE,"ax",@progbits
	.align	128
.text._ZN7cutlass13device_kernelINS_4gemm6kernel13GemmUniversalIN4cute5tupleIJiiiiEEENS1_10collective13CollectiveMmaINS1_34MainloopSm90TmaGmmaWarpSpecializedILi3ENS5_IJNS4_1CILi1EEESB_SB_EEENS1_32KernelTmaWarpSpecializedPingpongEEENS5_IJNSA_ILi64EEENSA_ILi256EEENSA_ILi32EEEEEEfNS5_IJlSB_lEEEfSJ_NS4_8TiledMMAINS4_8MMA_AtomIJNS4_4SM904GMMA30MMA_64x256x8_F32TF32TF32_SS_TNILNSN_7ScaleInE1ELSP_1EEEEEENS4_6LayoutISC_NS5_IJNSA_ILi0EEEST_ST_EEEEENS5_IJNS4_10UnderscoreESW_SW_EEEEENS4_13SM90_TMA_LOADENS4_14ComposedLayoutINS4_7SwizzleILi3ELi4ELi3EEENS4_18smem_ptr_flag_bitsILi32EEENSS_INS5_IJNSA_ILi8EEESH_EEENS5_IJSH_SB_EEEEEEEvNS4_8identityESZ_S19_vS1A_EENS_8epilogue10collective6detail29Sm90TmaWarpSpecializedAdapterINS1D_15DefaultEpilogueIfSJ_SJ_NS1C_6thread17LinearCombinationIfLi1EffLNS1H_9ScaleType4KindE0ELNS_15FloatRoundStyleE2EfEENS1_15EpilogueDefaultEEEEEvvEEEEvNT_6ParamsE:
        .type           _ZN7cutlass13device_kernelINS_4gemm6kernel13GemmUniversalIN4cute5tupleIJiiiiEEENS1_10collective13CollectiveMmaINS1_34MainloopSm90TmaGmmaWarpSpecializedILi3ENS5_IJNS4_1CILi1EEESB_SB_EEENS1_32KernelTmaWarpSpecializedPingpongEEENS5_IJNSA_ILi64EEENSA_ILi256EEENSA_ILi32EEEEEEfNS5_IJlSB_lEEEfSJ_NS4_8TiledMMAINS4_8MMA_AtomIJNS4_4SM904GMMA30MMA_64x256x8_F32TF32TF32_SS_TNILNSN_7ScaleInE1ELSP_1EEEEEENS4_6LayoutISC_NS5_IJNSA_ILi0EEEST_ST_EEEEENS5_IJNS4_10UnderscoreESW_SW_EEEEENS4_13SM90_TMA_LOADENS4_14ComposedLayoutINS4_7SwizzleILi3ELi4ELi3EEENS4_18smem_ptr_flag_bitsILi32EEENSS_INS5_IJNSA_ILi8EEESH_EEENS5_IJSH_SB_EEEEEEEvNS4_8identityESZ_S19_vS1A_EENS_8epilogue10collective6detail29Sm90TmaWarpSpecializedAdapterINS1D_15DefaultEpilogueIfSJ_SJ_NS1C_6thread17LinearCombinationIfLi1EffLNS1H_9ScaleType4KindE0ELNS_15FloatRoundStyleE2EfEENS1_15EpilogueDefaultEEEEEvvEEEEvNT_6ParamsE,@function
        .size           _ZN7cutlass13device_kernelINS_4gemm6kernel13GemmUniversalIN4cute5tupleIJiiiiEEENS1_10collective13CollectiveMmaINS1_34MainloopSm90TmaGmmaWarpSpecializedILi3ENS5_IJNS4_1CILi1EEESB_SB_EEENS1_32KernelTmaWarpSpecializedPingpongEEENS5_IJNSA_ILi64EEENSA_ILi256EEENSA_ILi32EEEEEEfNS5_IJlSB_lEEEfSJ_NS4_8TiledMMAINS4_8MMA_AtomIJNS4_4SM904GMMA30MMA_64x256x8_F32TF32TF32_SS_TNILNSN_7ScaleInE1ELSP_1EEEEEENS4_6LayoutISC_NS5_IJNSA_ILi0EEEST_ST_EEEEENS5_IJNS4_10UnderscoreESW_SW_EEEEENS4_13SM90_TMA_LOADENS4_14ComposedLayoutINS4_7SwizzleILi3ELi4ELi3EEENS4_18smem_ptr_flag_bitsILi32EEENSS_INS5_IJNSA_ILi8EEESH_EEENS5_IJSH_SB_EEEEEEEvNS4_8identityESZ_S19_vS1A_EENS_8epilogue10collective6detail29Sm90TmaWarpSpecializedAdapterINS1D_15DefaultEpilogueIfSJ_SJ_NS1C_6thread17LinearCombinationIfLi1EffLNS1H_9ScaleType4KindE0ELNS_15FloatRoundStyleE2EfEENS1_15EpilogueDefaultEEEEEvvEEEEvNT_6ParamsE,(.L_x_323 - _ZN7cutlass13device_kernelINS_4gemm6kernel13GemmUniversalIN4cute5tupleIJiiiiEEENS1_10collective13CollectiveMmaINS1_34MainloopSm90TmaGmmaWarpSpecializedILi3ENS5_IJNS4_1CILi1EEESB_SB_EEENS1_32KernelTmaWarpSpecializedPingpongEEENS5_IJNSA_ILi64EEENSA_ILi256EEENSA_ILi32EEEEEEfNS5_IJlSB_lEEEfSJ_NS4_8TiledMMAINS4_8MMA_AtomIJNS4_4SM904GMMA30MMA_64x256x8_F32TF32TF32_SS_TNILNSN_7ScaleInE1ELSP_1EEEEEENS4_6LayoutISC_NS5_IJNSA_ILi0EEEST_ST_EEEEENS5_IJNS4_10UnderscoreESW_SW_EEEEENS4_13SM90_TMA_LOADENS4_14ComposedLayoutINS4_7SwizzleILi3ELi4ELi3EEENS4_18smem_ptr_flag_bitsILi32EEENSS_INS5_IJNSA_ILi8EEESH_EEENS5_IJSH_SB_EEEEEEEvNS4_8identityESZ_S19_vS1A_EENS_8epilogue10collective6detail29Sm90TmaWarpSpecializedAdapterINS1D_15DefaultEpilogueIfSJ_SJ_NS1C_6thread17LinearCombinationIfLi1EffLNS1H_9ScaleType4KindE0ELNS_15FloatRoundStyleE2EfEENS1_15EpilogueDefaultEEEEEvvEEEEvNT_6ParamsE)
        .other          _ZN7cutlass13device_kernelINS_4gemm6kernel13GemmUniversalIN4cute5tupleIJiiiiEEENS1_10collective13CollectiveMmaINS1_34MainloopSm90TmaGmmaWarpSpecializedILi3ENS5_IJNS4_1CILi1EEESB_SB_EEENS1_32KernelTmaWarpSpecializedPingpongEEENS5_IJNSA_ILi64EEENSA_ILi256EEENSA_ILi32EEEEEEfNS5_IJlSB_lEEEfSJ_NS4_8TiledMMAINS4_8MMA_AtomIJNS4_4SM904GMMA30MMA_64x256x8_F32TF32TF32_SS_TNILNSN_7ScaleInE1ELSP_1EEEEEENS4_6LayoutISC_NS5_IJNSA_ILi0EEEST_ST_EEEEENS5_IJNS4_10UnderscoreESW_SW_EEEEENS4_13SM90_TMA_LOADENS4_14ComposedLayoutINS4_7SwizzleILi3ELi4ELi3EEENS4_18smem_ptr_flag_bitsILi32EEENSS_INS5_IJNSA_ILi8EEESH_EEENS5_IJSH_SB_EEEEEEEvNS4_8identityESZ_S19_vS1A_EENS_8epilogue10collective6detail29Sm90TmaWarpSpecializedAdapterINS1D_15DefaultEpilogueIfSJ_SJ_NS1C_6thread17LinearCombinationIfLi1EffLNS1H_9ScaleType4KindE0ELNS_15FloatRoundStyleE2EfEENS1_15EpilogueDefaultEEEEEvvEEEEvNT_6ParamsE,@"STO_CUDA_ENTRY STV_DEFAULT"
_ZN7cutlass13device_kernelINS_4gemm6kernel13GemmUniversalIN4cute5tupleIJiiiiEEENS1_10collective13CollectiveMmaINS1_34MainloopSm90TmaGmmaWarpSpecializedILi3ENS5_IJNS4_1CILi1EEESB_SB_EEENS1_32KernelTmaWarpSpecializedPingpongEEENS5_IJNSA_ILi64EEENSA_ILi256EEENSA_ILi32EEEEEEfNS5_IJlSB_lEEEfSJ_NS4_8TiledMMAINS4_8MMA_AtomIJNS4_4SM904GMMA30MMA_64x256x8_F32TF32TF32_SS_TNILNSN_7ScaleInE1ELSP_1EEEEEENS4_6LayoutISC_NS5_IJNSA_ILi0EEEST_ST_EEEEENS5_IJNS4_10UnderscoreESW_SW_EEEEENS4_13SM90_TMA_LOADENS4_14ComposedLayoutINS4_7SwizzleILi3ELi4ELi3EEENS4_18smem_ptr_flag_bitsILi32EEENSS_INS5_IJNSA_ILi8EEESH_EEENS5_IJSH_SB_EEEEEEEvNS4_8identityESZ_S19_vS1A_EENS_8epilogue10collective6detail29Sm90TmaWarpSpecializedAdapterINS1D_15DefaultEpilogueIfSJ_SJ_NS1C_6thread17LinearCombinationIfLi1EffLNS1H_9ScaleType4KindE0ELNS_15FloatRoundStyleE2EfEENS1_15EpilogueDefaultEEEEEvvEEEEvNT_6ParamsE:
[----:B------:R-:W0:Y:S02]  /*0000*/  LDC R1, c[0x0][0x28] ;  /* 0x00000a00ff017b82 */ /* 0x000e240000000800 */
[----:B0-----:R-:W-:Y:S01]  /*0010*/  VIADD R1, R1, 0xfffffff8 ;  /* 0xfffffff801017836 */ /* 0x001fe20000000000 */
[----:B------:R-:W0:Y:S01]  /*0020*/  S2R R4, SR_TID.X ;  /* 0x0000000000047919 */ /* 0x000e220000002100 */
[----:B------:R-:W-:Y:S01]  /*0030*/  ELECT P0, URZ, PT ;  /* 0x00000000003f782f */ /* 0x000fe20003800000 */
[----:B------:R-:W-:Y:S01]  /*0040*/  BSSY B0, `(.L_x_0) ;  /* 0x000000f000007945 */ /* 0x000fe20003800000 */
[--C-:B0-----:R-:W-:Y:S02]  /*0050*/  SHF.R.U32.HI R0, RZ, 0x5, R4.reuse ;  /* 0x00000005ff007819 */ /* 0x101fe40000011604 */
[----:B------:R-:W-:-:S03]  /*0060*/  SHF.R.U32.HI R5, RZ, 0x7, R4 ;  /* 0x00000007ff057819 */ /* 0x000fc60000011604 */
[----:B------:R-:W0:Y:S04]  /*0070*/  SHFL.IDX PT, R2, R0, RZ, 0x1f ;  /* 0x00001fff00027589 */ /* 0x000e2800000e0000 */
[----:B------:R1:W2:Y:S01]  /*0080*/  SHFL.IDX PT, R8, R5, RZ, 0x1f ;  /* 0x00001fff05087589 */ /* 0x0002a200000e0000 */
[----:B0-----:R-:W-:-:S13]  /*0090*/  ISETP.NE.OR P0, PT, R2, RZ, !P0 ;  /* 0x000000ff0200720c */ /* 0x001fda0004705670 */
[----:B-12---:R-:W-:Y:S05]  /*00a0*/  @P0 BRA `(.L_x_1) ;  /* 0x0000000000200947 */ /* 0x006fea0003800000 */
[----:B------:R-:W-:Y:S02]  /*00b0*/  ULDC.64 UR4, c[0x0][0x198] ;  /* 0x0000660000047ab9 */ /* 0x000fe40000000a00 */
[----:B------:R-:W-:Y:S02]  /*00c0*/  UIADD3 UR6, UP0, UR4, 0xf0, URZ ;  /* 0x000000f004067890 */ /* 0x000fe4000ff1e03f */
[----:B------:R-:W-:Y:S02]  /*00d0*/  UIADD3 UR4, UP1, UR4, 0x1f0, URZ ;  /* 0x000001f004047890 */ /* 0x000fe4000ff3e03f */
[----:B------:R-:W-:Y:S02]  /*00e0*/  UIADD3.X UR7, URZ, UR5, URZ, UP0, !UPT ;  /* 0x000000053f077290 */ /* 0x000fe400087fe43f */
[----:B------:R-:W-:-:S07]  /*00f0*/  UIADD3.X UR5, URZ, UR5, URZ, UP1, !UPT ;  /* 0x000000053f057290 */ /* 0x000fce0008ffe43f */
[----:B------:R0:W-:Y:S02]  /*0100*/  UTMACCTL.PF [UR6] ;  /* 0x00000000060079b9 */ /* 0x0001e40008040000 */
[----:B------:R0:W-:Y:S02]  /*0110*/  UTMACCTL.PF [UR4] ;  /* 0x00000000040079b9 */ /* 0x0001e40008040000 */
[----:B0-----:R-:W-:Y:S01]  /*0120*/  NOP ;  /* 0x0000000000007918 */ /* 0x001fe20000000000 */
.L_x_1:
[----:B------:R-:W-:Y:S05]  /*0130*/  BSYNC B0 ;  /* 0x0000000000007941 */ /* 0x000fea0003800000 */
.L_x_0:
[----:B------:R-:W0:Y:S02]  /*0140*/  SHFL.IDX PT, R3, R0, RZ, 0x1f ;  /* 0x00001fff00037589 */ /* 0x000e2400000e0000 */
[----:B0-----:R-:W-:-:S13]  /*0150*/  ISETP.NE.AND P0, PT, R3, RZ, PT ;  /* 0x000000ff0300720c */ /* 0x001fda0003f05270 */
[----:B------:R-:W-:Y:S05]  /*0160*/  @P0 BRA `(.L_x_2) ;  /* 0x0000000000500947 */ /* 0x000fea0003800000 */
[----:B------:R-:W0:Y:S01]  /*0170*/  S2UR UR8, SR_CgaCtaId ;  /* 0x00000000000879c3 */ /* 0x000e220000008800 */
[----:B------:R-:W-:Y:S01]  /*0180*/  UMOV UR4, 0x400 ;  /* 0x0000040000047882 */ /* 0x000fe20000000000 */
[----:B------:R-:W-:Y:S01]  /*0190*/  UMOV UR5, 0x1 ;  /* 0x0000000100057882 */ /* 0x000fe20000000000 */
[----:B------:R-:W-:Y:S01]  /*01a0*/  UMOV UR6, 0x80 ;  /* 0x0000008000067882 */ /* 0x000fe20000000000 */
[----:B------:R-:W-:Y:S01]  /*01b0*/  ELECT P0, URZ, PT ;  /* 0x00000000003f782f */ /* 0x000fe20003800000 */
[----:B------:R-:W-:-:S04]  /*01c0*/  UIADD3 UR6, -UR6, 0x100000, URZ ;  /* 0x0010000006067890 */ /* 0x000fc8000fffe13f */
[----:B------:R-:W-:Y:S02]  /*01d0*/  USHF.L.U32 UR7, UR6, 0xb, URZ ;  /* 0x0000000b06077899 */ /* 0x000fe4000800063f */
[----:B------:R-:W-:Y:S02]  /*01e0*/  USHF.L.U32 UR6, UR6, 0x1, URZ ;  /* 0x0000000106067899 */ /* 0x000fe4000800063f */
[----:B0-----:R-:W-:Y:S02]  /*01f0*/  ULEA UR8, UR8, UR4, 0x18 ;  /* 0x0000000408087291 */ /* 0x001fe4000f8ec03f */
[----:B------:R-:W-:-:S04]  /*0200*/  UIADD3 UR4, -UR5, 0x100000, URZ ;  /* 0x0010000005047890 */ /* 0x000fc8000fffe13f */
[----:B------:R-:W-:Y:S02]  /*0210*/  USHF.L.U32 UR5, UR4, 0xb, URZ ;  /* 0x0000000b04057899 */ /* 0x000fe4000800063f */
[----:B------:R-:W-:Y:S01]  /*0220*/  USHF.L.U32 UR4, UR4, 0x1, URZ ;  /* 0x0000000104047899 */ /* 0x000fe2000800063f */
[----:B------:R-:W0:Y:S11]  /*0230*/  FENCE.VIEW.ASYNC.S ;  /* 0x00000000000073c6 */ /* 0x000e360000000000 */
[----:B0-----:R0:W1:Y:S01]  /*0240*/  SYNCS.EXCH.64 URZ, [UR8], UR4 ;  /* 0x00000004083f75b2 */ /* 0x0010620008000100 */
[----:B------:R0:W2:Y:S01]  /*0250*/  SYNCS.EXCH.64 URZ, [UR8+0x18], UR6 ;  /* 0x00001806083f75b2 */ /* 0x0000a20008000100 */
[----:B------:R0:W3:Y:S01]  /*0260*/  SYNCS.EXCH.64 URZ, [UR8+0x8], UR4 ;  /* 0x00000804083f75b2 */ /* 0x0000e20008000100 */
[----:B------:R0:W4:Y:S01]  /*0270*/  SYNCS.EXCH.64 URZ, [UR8+0x20], UR6 ;  /* 0x00002006083f75b2 */ /* 0x0001220008000100 */
[----:B------:R0:W0:Y:S01]  /*0280*/  SYNCS.EXCH.64 URZ, [UR8+0x10], UR4 ;  /* 0x00001004083f75b2 */ /* 0x0000220008000100 */
[----:B------:R0:W0:Y:S01]  /*0290*/  SYNCS.EXCH.64 URZ, [UR8+0x28], UR6 ;  /* 0x00002806083f75b2 */ /* 0x0000220008000100 */
[----:B------:R-:W-:Y:S01]  /*02a0*/  NOP ;  /* 0x0000000000007918 */ /* 0x000fe20000000000 */
.L_x_2:
[----:B------:R-:W5:Y:S01]  /*02b0*/  SHFL.IDX PT, R6, R0, RZ, 0x1f ;  /* 0x00001fff00067589 */ /* 0x000f6200000e0000 */
[----:B------:R-:W-:Y:S01]  /*02c0*/  ELECT P0, URZ, PT ;  /* 0x00000000003f782f */ /* 0x000fe20003800000 */
[----:B------:R-:W-:Y:S01]  /*02d0*/  NOP ;  /* 0x0000000000007918 */ /* 0x000fe20000000000 */
[----:B------:R-:W-:Y:S01]  /*02e0*/  ELECT P1, URZ, PT ;  /* 0x00000000003f782f */ /* 0x000fe20003820000 */
[----:B------:R-:W1:Y:S01]  /*02f0*/  SHFL.IDX PT, R3, R0, RZ, 0x1f ;  /* 0x00001fff00037589 */ /* 0x000e6200000e0000 */
[----:B0-----:R-:W-:Y:S01]  /*0300*/  UMOV UR4, 0x20 ;  /* 0x0000002000047882 */ /* 0x001fe20000000000 */
[----:B------:R-:W-:Y:S01]  /*0310*/  UMOV UR11, 0x80 ;  /* 0x00000080000b7882 */ /* 0x000fe20000000000 */
[----:B------:R-:W-:Y:S01]  /*0320*/  NOP ;  /* 0x0000000000007918 */ /* 0x000fe20000000000 */
[C---:B------:R-:W-:Y:S01]  /*0330*/  VIADD R33, R8.reuse, 0xffffffff ;  /* 0xffffffff08217836 */ /* 0x040fe20000000000 */
[----:B------:R-:W0:Y:S01]  /*0340*/  SHFL.IDX PT, R5, R5, RZ, 0x1f ;  /* 0x00001fff05057589 */ /* 0x000e2200000e0000 */
[----:B------:R-:W-:Y:S01]  /*0350*/  ULDC.64 UR36, c[0x0][0x208] ;  /* 0x0000820000247ab9 */ /* 0x000fe20000000a00 */
[----:B------:R-:W-:-:S02]  /*0360*/  ISETP.NE.AND P2, PT, R8, RZ, PT ;  /* 0x000000ff0800720c */ /* 0x000fc40003f45270 */
[----:B------:R-:W-:Y:S02]  /*0370*/  ISETP.GE.U32.AND P3, PT, R33, 0x2, PT ;  /* 0x000000022100780c */ /* 0x000fe40003f66070 */
[----:B-----5:R-:W-:Y:S02]  /*0380*/  ISETP.NE.OR P0, PT, R6, RZ, !P0 ;  /* 0x000000ff0600720c */ /* 0x020fe40004705670 */
[----:B-1----:R-:W-:Y:S02]  /*0390*/  ISETP.NE.OR P1, PT, R3, RZ, !P1 ;  /* 0x000000ff0300720c */ /* 0x002fe40004f25670 */
[----:B------:R-:W-:-:S04]  /*03a0*/  SHF.R.S32.HI R3, RZ, 0x1f, R2 ;  /* 0x0000001fff037819 */ /* 0x000fc80000011402 */
[----:B------:R-:W-:-:S05]  /*03b0*/  LEA.HI R3, R3, R2, RZ, 0x2 ;  /* 0x0000000203037211 */ /* 0x000fca00078f10ff */
[----:B------:R-:W-:Y:S01]  /*03c0*/  VOTEU.ALL UP0, P0 ;  /* 0x00000000003f7886 */ /* 0x000fe20000000000 */
[----:B------:R-:W-:Y:S01]  /*03d0*/  LOP3.LUT R3, R3, 0xfffffffc, RZ, 0xc0, !PT ;  /* 0xfffffffc03037812 */ /* 0x000fe200078ec0ff */
[----:B------:R-:W-:-:S03]  /*03e0*/  VOTEU.ALL UP1, P1 ;  /* 0x00000000003f7886 */ /* 0x000fc60000820000 */
[----:B------:R-:W1:Y:S01]  /*03f0*/  @!UP0 S2UR UR7, SR_CgaCtaId ;  /* 0x00000000000789c3 */ /* 0x000e620000008800 */
[----:B------:R-:W-:Y:S01]  /*0400*/  @!UP0 UMOV UR6, 0x400 ;  /* 0x0000040000068882 */ /* 0x000fe20000000000 */
[----:B------:R-:W-:-:S04]  /*0410*/  @!UP0 UIADD3 UR4, -UR4, 0x100000, URZ ;  /* 0x0010000004048890 */ /* 0x000fc8000fffe13f */
[----:B------:R-:W-:Y:S02]  /*0420*/  @!UP0 USHF.L.U32 UR5, UR4, 0xb, URZ ;  /* 0x0000000b04058899 */ /* 0x000fe4000800063f */
[----:B------:R-:W-:Y:S01]  /*0430*/  @!UP0 USHF.L.U32 UR4, UR4, 0x1, URZ ;  /* 0x0000000104048899 */ /* 0x000fe2000800063f */
[----:B------:R-:W-:Y:S01]  /*0440*/  IMAD.IADD R0, R2, 0x1, -R3 ;  /* 0x0000000102007824 */ /* 0x000fe200078e0a03 */
[----:B------:R-:W-:Y:S01]  /*0450*/  @!UP1 UMOV UR9, 0x400 ;  /* 0x0000040000099882 */ /* 0x000fe20000000000 */
[----:B------:R-:W-:Y:S01]  /*0460*/  VOTEU.ALL UP2, P1 ;  /* 0x00000000003f7886 */ /* 0x000fe20000840000 */
[----:B------:R-:W-:Y:S01]  /*0470*/  VOTEU.ALL UP3, P1 ;  /* 0x00000000003f7886 */ /* 0x000fe20000860000 */
[----:B------:R-:W-:Y:S01]  /*0480*/  VOTEU.ALL UP4, P1 ;  /* 0x00000000003f7886 */ /* 0x000fe20000880000 */
[----:B------:R-:W5:Y:S01]  /*0490*/  @!UP1 S2UR UR10, SR_CgaCtaId ;  /* 0x00000000000a99c3 */ /* 0x000f620000008800 */
[----:B------:R-:W-:Y:S01]  /*04a0*/  VOTEU.ALL UP5, P1 ;  /* 0x00000000003f7886 */ /* 0x000fe200008a0000 */
[----:B------:R-:W-:-:S04]  /*04b0*/  SHF.R.S32.HI R3, RZ, 0x1f, R4 ;  /* 0x0000001fff037819 */ /* 0x000fc80000011404 */
[----:B------:R-:W-:-:S04]  /*04c0*/  LEA.HI R3, R3, R4, RZ, 0x7 ;  /* 0x0000000403037211 */ /* 0x000fc800078f38ff */
[----:B------:R-:W-:-:S05]  /*04d0*/  LOP3.LUT R3, R3, 0xffffff80, RZ, 0xc0, !PT ;  /* 0xffffff8003037812 */ /* 0x000fca00078ec0ff */
[----:B------:R-:W-:Y:S01]  /*04e0*/  IMAD.IADD R3, R4, 0x1, -R3 ;  /* 0x0000000104037824 */ /* 0x000fe200078e0a03 */
[----:B-1----:R-:W-:Y:S02]  /*04f0*/  @!UP0 ULEA UR8, UR7, UR6, 0x18 ;  /* 0x0000000607088291 */ /* 0x002fe4000f8ec03f */
[----:B------:R-:W-:-:S04]  /*0500*/  @!UP1 UIADD3 UR6, -UR11, 0x100000, URZ ;  /* 0x001000000b069890 */ /* 0x000fc8000fffe13f */
[----:B------:R-:W-:Y:S02]  /*0510*/  @!UP1 USHF.L.U32 UR7, UR6, 0xb, URZ ;  /* 0x0000000b06079899 */ /* 0x000fe4000800063f */
[----:B------:R-:W-:Y:S01]  /*0520*/  @!UP1 USHF.L.U32 UR6, UR6, 0x1, URZ ;  /* 0x0000000106069899 */ /* 0x000fe2000800063f */
[----:B------:R-:W-:Y:S01]  /*0530*/  VOTEU.ALL UP0, P0 ;  /* 0x00000000003f7886 */ /* 0x000fe20000000000 */
[----:B-----5:R-:W-:Y:S01]  /*0540*/  @!UP1 ULEA UR9, UR10, UR9, 0x18 ;  /* 0x000000090a099291 */ /* 0x020fe2000f8ec03f */
[----:B------:R-:W-:Y:S02]  /*0550*/  VOTEU.ALL UP1, P0 ;  /* 0x00000000003f7886 */ /* 0x000fe40000020000 */
[----:B------:R-:W-:Y:S01]  /*0560*/  ULDC.64 UR10, c[0x0][0x598] ;  /* 0x00016600000a7ab9 */ /* 0x000fe20000000a00 */
[----:B------:R-:W-:Y:S01]  /*0570*/  ISETP.NE.AND P0, PT, R0, 0x3, PT ;  /* 0x000000030000780c */ /* 0x000fe20003f05270 */
[----:B------:R-:W1:Y:S02]  /*0580*/  FENCE.VIEW.ASYNC.S ;  /* 0x00000000000073c6 */ /* 0x000e640000000000 */
[----:B-1----:R1:W2:Y:S01]  /*0590*/  @!UP0 SYNCS.EXCH.64 URZ, [UR8+0x60], UR4 ;  /* 0x00006004083f85b2 */ /* 0x0022a20008000100 */
[----:B------:R-:W-:-:S02]  /*05a0*/  ISETP.NE.U32.AND P1, PT, RZ, UR10, PT ;  /* 0x0000000aff007c0c */ /* 0x000fc4000bf25070 */
[----:B------:R-:W-:Y:S02]  /*05b0*/  ISETP.EQ.OR P0, PT, R0, RZ, !P0 ;  /* 0x000000ff0000720c */ /* 0x000fe40004702670 */
[----:B------:R-:W-:Y:S02]  /*05c0*/  ISETP.NE.AND.EX P1, PT, RZ, UR11, PT, P1 ;  /* 0x0000000bff007c0c */ /* 0x000fe4000bf25310 */
[----:B------:R-:W-:-:S04]  /*05d0*/  ISETP.EQ.AND P0, PT, R8, RZ, P0 ;  /* 0x000000ff0800720c */ /* 0x000fc80000702270 */
[----:B------:R-:W-:-:S04]  /*05e0*/  SEL R16, RZ, 0x1, !P0 ;  /* 0x00000001ff107807 */ /* 0x000fc80004000000 */
[----:B------:R-:W-:Y:S01]  /*05f0*/  SEL R16, R16, 0x2, P3 ;  /* 0x0000000210107807 */ /* 0x000fe20001800000 */
[----:B------:R1:W2:Y:S01]  /*0600*/  @!UP1 SYNCS.EXCH.64 URZ, [UR8+0x68], UR4 ;  /* 0x00006804083f95b2 */ /* 0x0002a20008000100 */
[----:B------:R-:W-:Y:S01]  /*0610*/  NOP ;  /* 0x0000000000007918 */ /* 0x000fe20000000000 */
[----:B------:R1:W2:Y:S01]  /*0620*/  @!UP2 SYNCS.EXCH.64 URZ, [UR9+0x40], UR6 ;  /* 0x00004006093fa5b2 */ /* 0x0002a20008000100 */
[----:B------:R1:W2:Y:S01]  /*0630*/  @!UP3 SYNCS.EXCH.64 URZ, [UR9+0x48], UR6 ;  /* 0x00004806093fb5b2 */ /* 0x0002a20008000100 */
[----:B------:R1:W2:Y:S01]  /*0640*/  @!UP4 SYNCS.EXCH.64 URZ, [UR9+0x50], UR6 ;  /* 0x00005006093fc5b2 */ /* 0x0002a20008000100 */
[----:B------:R1:W2:Y:S01]  /*0650*/  @!UP5 SYNCS.EXCH.64 URZ, [UR9+0x58], UR6 ;  /* 0x00005806093fd5b2 */ /* 0x0002a20008000100 */
[----:B------:R-:W-:Y:S01]  /*0660*/  NOP ;  /* 0x0000000000007918 */ /* 0x000fe20000000000 */
[----:B--234-:R-:W-:Y:S06]  /*0670*/  BAR.SYNC.DEFER_BLOCKING 0x0 ;  /* 0x0000000000007b1d */ /* 0x01cfec0000010000 */
[----:B01----:R-:W-:Y:S05]  /*0680*/  @!P1 BRA `(.L_x_3) ;  /* 0x00000000001c9947 */ /* 0x003fea0003800000 */
[----:B------:R-:W0:Y:S02]  /*0690*/  LDC.64 R6, c[0x0][0x598] ;  /* 0x00016600ff067b82 */ /* 0x000e240000000a00 */
[----:B0-----:R-:W2:Y:S02]  /*06a0*/  LDG.E.64 R6, desc[UR36][R6.64] ;  /* 0x0000002406067981 */ /* 0x001ea4000c1e1b00 */
[----:B--2---:R-:W-:-:S04]  /*06b0*/  ISETP.NE.U32.AND P0, PT, R6, RZ, PT ;  /* 0x000000ff0600720c */ /* 0x004fc80003f05070 */
[----:B------:R-:W-:-:S13]  /*06c0*/  ISETP.NE.AND.EX P0, PT, R7, RZ, PT, P0 ;  /* 0x000000ff0700720c */ /* 0x000fda0003f05300 */
[----:B------:R-:W-:Y:S05]  /*06d0*/  @!P0 BRA `(.L_x_3) ;  /* 0x0000000000088947 */ /* 0x000fea0003800000 */
[----:B------:R1:W5:Y:S01]  /*06e0*/  LD.E R153, desc[UR36][R6.64] ;  /* 0x0000002406997980 */ /* 0x000362000c101900 */
[----:B------:R-:W-:Y:S05]  /*06f0*/  BRA `(.L_x_4) ;  /* 0x0000000000247947 */ /* 0x000fea0003800000 */
.L_x_3:
[----:B------:R-:W-:Y:S02]  /*0700*/  ULDC.64 UR4, c[0x0][0x588] ;  /* 0x0001620000047ab9 */ /* 0x000fe40000000a00 */
[----:B------:R-:W-:-:S04]  /*0710*/  ISETP.NE.U32.AND P0, PT, RZ, UR4, PT ;  /* 0x00000004ff007c0c */ /* 0x000fc8000bf05070 */
[----:B------:R-:W-:-:S13]  /*0720*/  ISETP.NE.AND.EX P0, PT, RZ, UR5, PT, P0 ;  /* 0x00000005ff007c0c */ /* 0x000fda000bf05300 */
[----:B------:R-:W-:Y:S05]  /*0730*/  @!P0 BRA `(.L_x_5) ;  /* 0x00000000000c8947 */ /* 0x000fea0003800000 */
[----:B------:R-:W0:Y:S02]  /*0740*/  LDC.64 R6, c[0x0][0x588] ;  /* 0x00016200ff067b82 */ /* 0x000e240000000a00 */
[----:B0-----:R0:W5:Y:S01]  /*0750*/  LDG.E R153, desc[UR36][R6.64] ;  /* 0x0000002406997981 */ /* 0x001162000c1e1900 */
[----:B------:R-:W-:Y:S05]  /*0760*/  BRA `(.L_x_4) ;  /* 0x0000000000087947 */ /* 0x000fea0003800000 */
.L_x_5:
[----:B------:R-:W-:Y:S02]  /*0770*/  ULDC UR4, c[0x0][0x580] ;  /* 0x0001600000047ab9 */ /* 0x000fe40000000800 */
[----:B------:R-:W-:-:S07]  /*0780*/  IMAD.U32 R153, RZ, RZ, UR4 ;  /* 0x00000004ff997e24 */ /* 0x000fce000f8e00ff */
.L_x_4:
[----:B------:R-:W-:Y:S02]  /*0790*/  ULDC.64 UR4, c[0x0][0x5a0] ;  /* 0x0001680000047ab9 */ /* 0x000fe40000000a00 */
[----:B------:R-:W-:-:S04]  /*07a0*/  ISETP.NE.U32.AND P0, PT, RZ, UR4, PT ;  /* 0x00000004ff007c0c */ /* 0x000fc8000bf05070 */
[----:B------:R-:W-:-:S13]  /*07b0*/  ISETP.NE.AND.EX P0, PT, RZ, UR5, PT, P0 ;  /* 0x00000005ff007c0c */ /* 0x000fda000bf05300 */
[----:B------:R-:W-:Y:S05]  /*07c0*/  @!P0 BRA `(.L_x_6) ;  /* 0x00000000001c8947 */ /* 0x000fea0003800000 */
[----:B01----:R-:W0:Y:S02]  /*07d0*/  LDC.64 R6, c[0x0][0x5a0] ;  /* 0x00016800ff067b82 */ /* 0x003e240000000a00 */
[----:B0-----:R-:W2:Y:S02]  /*07e0*/  LDG.E.64 R6, desc[UR36][R6.64] ;  /* 0x0000002406067981 */ /* 0x001ea4000c1e1b00 */
[----:B--2---:R-:W-:-:S04]  /*07f0*/  ISETP.NE.U32.AND P0, PT, R6, RZ, PT ;  /* 0x000000ff0600720c */ /* 0x004fc80003f05070 */
[----:B------:R-:W-:-:S13]  /*0800*/  ISETP.NE.AND.EX P0, PT, R7, RZ, PT, P0 ;  /* 0x000000ff0700720c */ /* 0x000fda0003f05300 */
[----:B------:R-:W-:Y:S05]  /*0810*/  @!P0 BRA `(.L_x_6) ;  /* 0x0000000000088947 */ /* 0x000fea0003800000 */
[----:B------:R3:W5:Y:S01]  /*0820*/  LD.E R152, desc[UR36][R6.64] ;  /* 0x0000002406987980 */ /* 0x000762000c101900 */
[----:B------:R-:W-:Y:S05]  /*0830*/  BRA `(.L_x_7) ;  /* 0x0000000000247947 */ /* 0x000fea0003800000 */
.L_x_6:
[----:B------:R-:W-:Y:S02]  /*0840*/  ULDC.64 UR4, c[0x0][0x590] ;  /* 0x0001640000047ab9 */ /* 0x000fe40000000a00 */
[----:B------:R-:W-:-:S04]  /*0850*/  ISETP.NE.U32.AND P0, PT, RZ, UR4, PT ;  /* 0x00000004ff007c0c */ /* 0x000fc8000bf05070 */
[----:B------:R-:W-:-:S13]  /*0860*/  ISETP.NE.AND.EX P0, PT, RZ, UR5, PT, P0 ;  /* 0x00000005ff007c0c */ /* 0x000fda000bf05300 */
[----:B------:R-:W-:Y:S05]  /*0870*/  @!P0 BRA `(.L_x_8) ;  /* 0x00000000000c8947 */ /* 0x000fea0003800000 */
[----:B01----:R-:W0:Y:S02]  /*0880*/  LDC.64 R6, c[0x0][0x590] ;  /* 0x00016400ff067b82 */ /* 0x003e240000000a00 */
[----:B0-----:R2:W5:Y:S01]  /*0890*/  LDG.E R152, desc[UR36][R6.64] ;  /* 0x0000002406987981 */ /* 0x001562000c1e1900 */
[----:B------:R-:W-:Y:S05]  /*08a0*/  BRA `(.L_x_7) ;  /* 0x0000000000087947 */ /* 0x000fea0003800000 */
.L_x_8:
[----:B------:R-:W-:Y:S02]  /*08b0*/  ULDC UR4, c[0x0][0x584] ;  /* 0x0001610000047ab9 */ /* 0x000fe40000000800 */
[----:B------:R-:W-:-:S07]  /*08c0*/  IMAD.U32 R152, RZ, RZ, UR4 ;  /* 0x00000004ff987e24 */ /* 0x000fce000f8e00ff */
.L_x_7:
[----:B------:R-:W4:Y:S01]  /*08d0*/  LDC R2, c[0x0][0x65c] ;  /* 0x00019700ff027b82 */ /* 0x000f220000000800 */
[----:B------:R-:W4:Y:S01]  /*08e0*/  S2R R14, SR_CTAID.Y ;  /* 0x00000000000e7919 */ /* 0x000f220000002600 */
[----:B------:R-:W-:Y:S01]  /*08f0*/  ULDC UR6, c[0x0][0x28c] ;  /* 0x0000a30000067ab9 */ /* 0x000fe20000000800 */
[----:B------:R-:W-:Y:S01]  /*0900*/  ISETP.NE.AND P0, PT, R8, 0x2, PT ;  /* 0x000000020800780c */ /* 0x000fe20003f05270 */
[----:B------:R-:W-:Y:S01]  /*0910*/  UIADD3 UR6, UR6, 0x1f, URZ ;  /* 0x0000001f06067890 */ /* 0x000fe2000fffe03f */
[----:B0123--:R-:W0:Y:S01]  /*0920*/  S2R R6, SR_CTAID.X ;  /* 0x0000000000067919 */ /* 0x00fe220000002500 */
[----:B------:R-:W-:Y:S01]  /*0930*/  IMAD.MOV.U32 R7, RZ, RZ, RZ ;  /* 0x000000ffff077224 */ /* 0x000fe200078e00ff */
[----:B------:R-:W-:Y:S01]  /*0940*/  UMOV UR38, URZ ;  /* 0x0000003f00267c82 */ /* 0x000fe20008000000 */
[----:B------:R-:W-:Y:S01]  /*0950*/  USHF.R.S32.HI UR7, URZ, 0x1f, UR6 ;  /* 0x0000001f3f077899 */ /* 0x000fe20008011406 */
[----:B------:R-:W-:Y:S01]  /*0960*/  UMOV UR39, URZ ;  /* 0x0000003f00277c82 */ /* 0x000fe20008000000 */
[----:B------:R-:W-:-:S02]  /*0970*/  ULDC.64 UR8, c[0x0][0x650] ;  /* 0x0001940000087ab9 */ /* 0x000fc40000000a00 */
[----:B------:R-:W-:-:S04]  /*0980*/  ULEA.HI UR7, UR7, UR6, URZ, 0x5 ;  /* 0x0000000607077291 */ /* 0x000fc8000f8f283f */
[----:B------:R-:W-:Y:S01]  /*0990*/  USHF.R.S32.HI UR40, URZ, 0x5, UR7 ;  /* 0x000000053f287899 */ /* 0x000fe20008011407 */
[----:B----4-:R-:W-:-:S13]  /*09a0*/  ISETP.NE.AND P1, PT, R2, 0x1, PT ;  /* 0x000000010200780c */ /* 0x010fda0003f25270 */
[----:B------:R-:W0:Y:S01]  /*09b0*/  @P1 LDC R19, c[0x0][0x10] ;  /* 0x00000400ff131b82 */ /* 0x000e220000000800 */
[----:B------:R-:W-:Y:S02]  /*09c0*/  @P1 IMAD.MOV.U32 R8, RZ, RZ, R14 ;  /* 0x000000ffff081224 */ /* 0x000fe400078e000e */
[----:B------:R-:W-:Y:S02]  /*09d0*/  @P1 IMAD.MOV.U32 R9, RZ, RZ, RZ ;  /* 0x000000ffff091224 */ /* 0x000fe400078e00ff */
[----:B------:R-:W-:-:S03]  /*09e0*/  @P1 IMAD.MOV.U32 R17, RZ, RZ, RZ ;  /* 0x000000ffff111224 */ /* 0x000fc600078e00ff */
[----:B------:R-:W1:Y:S01]  /*09f0*/  @!P1 LDC R11, c[0x0][0xc] ;  /* 0x00000300ff0b9b82 */ /* 0x000e620000000800 */
[----:B------:R-:W-:Y:S01]  /*0a00*/  ULDC UR4, c[0x0][0xc] ;  /* 0x0000030000047ab9 */ /* 0x000fe20000000800 */
[----:B------:R-:W-:Y:S02]  /*0a10*/  ULDC UR5, c[0x0][0x10] ;  /* 0x0000040000057ab9 */ /* 0x000fe40000000800 */
[----:B------:R-:W-:-:S04]  /*0a20*/  UIMAD.WIDE.U32 UR4, UR4, UR5, URZ ;  /* 0x00000005040472a5 */ /* 0x000fc8000f8e003f */
[----:B------:R-:W2:Y:S01]  /*0a30*/  LDC R2, c[0x0][0x14] ;  /* 0x00000500ff027b82 */ /* 0x000ea20000000800 */
[----:B0-----:R-:W-:-:S04]  /*0a40*/  @P1 IMAD.WIDE.U32 R18, R6, R19, R8 ;  /* 0x0000001306121225 */ /* 0x001fc800078e0008 */
[----:B------:R-:W-:Y:S02]  /*0a50*/  @P1 IMAD.IADD R17, R19, 0x1, R17 ;  /* 0x0000000113111824 */ /* 0x000fe400078e0211 */
[----:B-1----:R-:W-:-:S04]  /*0a60*/  @!P1 IMAD.WIDE.U32 R8, R11, R14, R6 ;  /* 0x0000000e0b089225 */ /* 0x002fc800078e0006 */
[----:B------:R-:W-:Y:S02]  /*0a70*/  @!P1 IMAD.MOV.U32 R18, RZ, RZ, R8 ;  /* 0x000000ffff129224 */ /* 0x000fe400078e0008 */
[----:B------:R-:W-:Y:S02]  /*0a80*/  @!P1 IMAD.MOV.U32 R17, RZ, RZ, R9 ;  /* 0x000000ffff119224 */ /* 0x000fe400078e0009 */
[----:B--2---:R-:W-:-:S04]  /*0a90*/  IMAD.WIDE.U32 R12, R2, UR4, RZ ;  /* 0x00000004020c7c25 */ /* 0x004fc8000f8e00ff */
[----:B------:R-:W-:Y:S01]  /*0aa0*/  IMAD R23, R2, UR5, RZ ;  /* 0x0000000502177c24 */ /* 0x000fe2000f8e02ff */
[----:B------:R0:W-:Y:S03]  /*0ab0*/  STL.64 [R1], R12 ;  /* 0x0000000c01007387 */ /* 0x0001e60000100a00 */
[----:B------:R-:W-:Y:S01]  /*0ac0*/  IMAD.IADD R23, R13, 0x1, R23 ;  /* 0x000000010d177824 */ /* 0x000fe200078e0217 */
[----:B------:R-:W-:Y:S06]  /*0ad0*/  @P0 BRA `(.L_x_9) ;  /* 0x0000000000200947 */ /* 0x000fec0003800000 */
[----:B------:R-:W-:Y:S01]  /*0ae0*/  UISETP.GE.U32.AND UP0, UPT, UR40, 0x3, UPT ;  /* 0x000000032800788c */ /* 0x000fe2000bf06070 */
[----:B------:R-:W-:Y:S01]  /*0af0*/  IADD3 R18, P0, R18, R12, RZ ;  /* 0x0000000c12127210 */ /* 0x000fe20007f1e0ff */
[----:B------:R-:W-:Y:S01]  /*0b00*/  UIMAD.WIDE.U32 UR4, UR40, -0x55555555, URZ ;  /* 0xaaaaaaab280478a5 */ /* 0x000fe2000f8e003f */
[----:B------:R-:W-:-:S03]  /*0b10*/  UMOV UR39, URZ ;  /* 0x0000003f00277c82 */ /* 0x000fc60008000000 */
[----:B------:R-:W-:Y:S01]  /*0b20*/  USHF.R.U32.HI UR4, URZ, 0x1, UR5 ;  /* 0x000000013f047899 */ /* 0x000fe20008011605 */
[----:B------:R-:W-:-:S03]  /*0b30*/  IMAD.X R17, R23, 0x1, R17, P0 ;  /* 0x0000000117117824 */ /* 0x000fc600000e0611 */
[----:B------:R-:W-:Y:S02]  /*0b40*/  UIMAD UR38, UR4, -0x3, UR40 ;  /* 0xfffffffd042678a4 */ /* 0x000fe4000f8e0228 */
[----:B------:R-:W-:-:S12]  /*0b50*/  @UP0 ULOP3.LUT UR39, UR4, 0x1, URZ, 0xc0, !UPT ;  /* 0x0000000104270892 */ /* 0x000fd8000f8ec03f */
.L_x_9:
[----:B------:R-:W-:Y:S01]  /*0b60*/  ISETP.GE.U32.AND P0, PT, R18, UR8, PT ;  /* 0x0000000812007c0c */ /* 0x000fe2000bf06070 */
[----:B------:R-:W-:Y:S01]  /*0b70*/  IMAD.MOV.U32 R19, RZ, RZ, -0x1 ;  /* 0xffffffffff137424 */ /* 0x000fe200078e00ff */
[----:B------:R-:W-:Y:S01]  /*0b80*/  PRMT R8, RZ, 0x7610, R8 ;  /* 0x00007610ff087816 */ /* 0x000fe20000000008 */
[----:B------:R-:W-:Y:S01]  /*0b90*/  IMAD.MOV.U32 R22, RZ, RZ, -0x1 ;  /* 0xffffffffff167424 */ /* 0x000fe200078e00ff */
[----:B------:R-:W-:Y:S01]  /*0ba0*/  ISETP.GE.U32.AND.EX P0, PT, R17, UR9, PT, P0 ;  /* 0x0000000911007c0c */ /* 0x000fe2000bf06100 */
[----:B------:R-:W-:-:S12]  /*0bb0*/  IMAD.MOV.U32 R2, RZ, RZ, -0x1 ;  /* 0xffffffffff027424 */ /* 0x000fd800078e00ff */
[----:B------:R-:W-:Y:S05]  /*0bc0*/  @P0 BRA `(.L_x_10) ;  /* 0x00000004005c0947 */ /* 0x000fea0003800000 */
[----:B------:R-:W1:Y:S01]  /*0bd0*/  LDC.64 R20, c[0x0][0x628] ;  /* 0x00018a00ff147b82 */ /* 0x000e620000000a00 */
[----:B------:R-:W-:Y:S02]  /*0be0*/  IMAD.MOV.U32 R8, RZ, RZ, R18 ;  /* 0x000000ffff087224 */ /* 0x000fe400078e0012 */
[----:B------:R-:W-:-:S05]  /*0bf0*/  IMAD.MOV.U32 R9, RZ, RZ, R17 ;  /* 0x000000ffff097224 */ /* 0x000fca00078e0011 */
[----:B------:R-:W2:Y:S08]  /*0c00*/  LDC R2, c[0x0][0x630] ;  /* 0x00018c00ff027b82 */ /* 0x000eb00000000800 */
[----:B------:R-:W3:Y:S01]  /*0c10*/  LDC.64 R24, c[0x0][0x620] ;  /* 0x00018800ff187b82 */ /* 0x000ee20000000a00 */
[----:B-1----:R-:W-:-:S04]  /*0c20*/  ISETP.NE.U32.AND P0, PT, R20, RZ, PT ;  /* 0x000000ff1400720c */ /* 0x002fc80003f05070 */
[----:B------:R-:W-:-:S13]  /*0c30*/  ISETP.NE.AND.EX P0, PT, R21, RZ, PT, P0 ;  /* 0x000000ff1500720c */ /* 0x000fda0003f05300 */
[----:B--23--:R-:W-:Y:S05]  /*0c40*/  @!P0 BRA `(.L_x_11) ;  /* 0x0000000000288947 */ /* 0x00cfea0003800000 */
[----:B0-----:R-:W0:Y:S02]  /*0c50*/  LDC R13, c[0x0][0x634] ;  /* 0x00018d00ff0d7b82 */ /* 0x001e240000000800 */
[----:B0-----:R-:W-:-:S05]  /*0c60*/  IADD3 R13, P0, R18, R13, RZ ;  /* 0x0000000d120d7210 */ /* 0x001fca0007f1e0ff */
[----:B------:R-:W-:-:S04]  /*0c70*/  IMAD.X R15, RZ, RZ, R17, P0 ;  /* 0x000000ffff0f7224 */ /* 0x000fc800000e0611 */
[----:B------:R-:W-:-:S04]  /*0c80*/  IMAD.WIDE.U32 R8, R15, R20, RZ ;  /* 0x000000140f087225 */ /* 0x000fc800078e00ff */
[----:B------:R-:W-:-:S04]  /*0c90*/  IMAD.WIDE.U32 R10, P0, R13, R21, R8 ;  /* 0x000000150d0a7225 */ /* 0x000fc80007800008 */
[----:B------:R-:W-:-:S04]  /*0ca0*/  IMAD.WIDE.U32 R8, R13, R20, RZ ;  /* 0x000000140d087225 */ /* 0x000fc800078e00ff */
[----:B------:R-:W-:Y:S01]  /*0cb0*/  IMAD.X R13, RZ, RZ, RZ, P0 ;  /* 0x000000ffff0d7224 */ /* 0x000fe200000e06ff */
[----:B------:R-:W-:Y:S01]  /*0cc0*/  IADD3 RZ, P0, R9, R10, RZ ;  /* 0x0000000a09ff7210 */ /* 0x000fe20007f1e0ff */
[----:B------:R-:W-:-:S04]  /*0cd0*/  IMAD.MOV.U32 R12, RZ, RZ, R11 ;  /* 0x000000ffff0c7224 */ /* 0x000fc800078e000b */
[----:B------:R-:W-:-:S08]  /*0ce0*/  IMAD.WIDE.U32.X R8, R15, R21, R12, P0 ;  /* 0x000000150f087225 */ /* 0x000fd000000e040c */
.L_x_11:
[-CC-:B------:R-:W-:Y:S01]  /*0cf0*/  SHF.R.U64 R31, R8, R2.reuse, R9.reuse ;  /* 0x00000002081f7219 */ /* 0x180fe20000001209 */
[----:B0-----:R-:W0:Y:S01]  /*0d00*/  LDC R12, c[0x0][0x618] ;  /* 0x00018600ff0c7b82 */ /* 0x001e220000000800 */
[----:B------:R-:W-:Y:S01]  /*0d10*/  SHF.R.U32.HI R7, RZ, R2, R9 ;  /* 0x00000002ff077219 */ /* 0x000fe20000011609 */
[----:B------:R-:W-:Y:S01]  /*0d20*/  ULDC UR4, c[0x0][0x150] ;  /* 0x0000540000047ab9 */ /* 0x000fe20000000800 */
[----:B------:R-:W-:Y:S01]  /*0d30*/  IADD3 R11, P0, RZ, -R31, RZ ;  /* 0x8000001fff0b7210 */ /* 0x000fe20007f1e0ff */
[----:B------:R-:W-:Y:S01]  /*0d40*/  IMAD.MOV.U32 R19, RZ, RZ, R17 ;  /* 0x000000ffff137224 */ /* 0x000fe200078e0011 */
[----:B------:R-:W-:-:S03]  /*0d50*/  I2FP.F32.U32 R2, R6 ;  /* 0x0000000600027245 */ /* 0x000fc60000201000 */
[----:B------:R-:W1:Y:S01]  /*0d60*/  LDC.64 R26, c[0x0][0x640] ;  /* 0x00019000ff1a7b82 */ /* 0x000e620000000a00 */
[----:B------:R-:W-:Y:S02]  /*0d70*/  IMAD.X R13, RZ, RZ, ~R7, P0 ;  /* 0x000000ffff0d7224 */ /* 0x000fe400000e0e07 */
[----:B------:R-:W-:Y:S01]  /*0d80*/  FMUL R2, R2, UR4 ;  /* 0x0000000402027c20 */ /* 0x000fe20008400000 */
[----:B------:R-:W-:Y:S01]  /*0d90*/  IMAD.WIDE.U32 R8, R11, R24, R18 ;  /* 0x000000180b087225 */ /* 0x000fe200078e0012 */
[----:B------:R-:W-:-:S03]  /*0da0*/  ULDC UR4, c[0x0][0x154] ;  /* 0x0000550000047ab9 */ /* 0x000fc60000000800 */
[----:B------:R-:W-:Y:S01]  /*0db0*/  IMAD R10, R13, R24, RZ ;  /* 0x000000180d0a7224 */ /* 0x000fe200078e02ff */
[----:B------:R-:W2:Y:S01]  /*0dc0*/  LDC R7, c[0x0][0x144] ;  /* 0x00005100ff077b82 */ /* 0x000ea20000000800 */
[----:B------:R-:W3:Y:S02]  /*0dd0*/  F2I.U32.TRUNC.NTZ R2, R2 ;  /* 0x0000000200027305 */ /* 0x000ee4000020f000 */
[----:B------:R-:W-:-:S04]  /*0de0*/  IMAD R11, R11, R25, R10 ;  /* 0x000000190b0b7224 */ /* 0x000fc800078e020a */
[----:B------:R-:W-:Y:S01]  /*0df0*/  IMAD.IADD R9, R9, 0x1, R11 ;  /* 0x0000000109097824 */ /* 0x000fe200078e020b */
[----:B------:R-:W4:Y:S01]  /*0e00*/  LDC R22, c[0x0][0x608] ;  /* 0x00018200ff167b82 */ /* 0x000f220000000800 */
[----:B------:R-:W-:-:S03]  /*0e10*/  IMAD.MOV.U32 R11, RZ, RZ, -0x1 ;  /* 0xffffffffff0b7424 */ /* 0x000fc600078e00ff */
[--C-:B0-----:R-:W-:Y:S02]  /*0e20*/  SHF.R.U64 R20, R8, R12, R9.reuse ;  /* 0x0000000c08147219 */ /* 0x101fe40000001209 */
[----:B------:R-:W-:Y:S02]  /*0e30*/  I2FP.F32.U32 R8, R14 ;  /* 0x0000000e00087245 */ /* 0x000fe40000201000 */
[----:B------:R-:W0:Y:S01]  /*0e40*/  LDC R24, c[0x0][0x658] ;  /* 0x00019600ff187b82 */ /* 0x000e220000000800 */
[----:B-1----:R-:W-:Y:S01]  /*0e50*/  ISETP.NE.U32.AND P0, PT, R26, RZ, PT ;  /* 0x000000ff1a00720c */ /* 0x002fe20003f05070 */
[----:B---3--:R-:W-:Y:S02]  /*0e60*/  IMAD.MOV R10, RZ, RZ, -R2 ;  /* 0x000000ffff0a7224 */ /* 0x008fe400078e0a02 */
[----:B------:R-:W-:Y:S01]  /*0e70*/  FMUL R8, R8, UR4 ;  /* 0x0000000408087c20 */ /* 0x000fe20008400000 */
[----:B------:R-:W-:Y:S02]  /*0e80*/  SHF.R.U32.HI R9, RZ, R12, R9 ;  /* 0x0000000cff097219 */ /* 0x000fe40000011609 */
[----:B------:R-:W-:Y:S01]  /*0e90*/  ISETP.NE.AND.EX P0, PT, R27, RZ, PT, P0 ;  /* 0x000000ff1b00720c */ /* 0x000fe20003f05300 */
[----:B------:R1:W3:Y:S01]  /*0ea0*/  F2I.U32.TRUNC.NTZ R15, R8 ;  /* 0x00000008000f7305 */ /* 0x0002e2000020f000 */
[----:B------:R-:W1:Y:S01]  /*0eb0*/  LDC R19, c[0x0][0x148] ;  /* 0x00005200ff137b82 */ /* 0x000e620000000800 */
[----:B--2---:R-:W-:-:S07]  /*0ec0*/  IMAD R2, R7, R10, R6 ;  /* 0x0000000a07027224 */ /* 0x004fce00078e0206 */
[----:B------:R-:W2:Y:S01]  /*0ed0*/  LDC R25, c[0x0][0x600] ;  /* 0x00018000ff197b82 */ /* 0x000ea20000000800 */
[-CC-:B----4-:R-:W-:Y:S02]  /*0ee0*/  SHF.R.U64 R32, R20, R22.reuse, R9.reuse ;  /* 0x0000001614207219 */ /* 0x190fe40000001209 */
[----:B------:R-:W-:Y:S01]  /*0ef0*/  SHF.R.U32.HI R7, RZ, R22, R9 ;  /* 0x00000016ff077219 */ /* 0x000fe20000011609 */
[----:B------:R-:W-:-:S04]  /*0f00*/  IMAD.MOV.U32 R9, RZ, RZ, 0x1 ;  /* 0x00000001ff097424 */ /* 0x000fc800078e00ff */
[----:B------:R-:W4:Y:S01]  /*0f10*/  LDC R28, c[0x0][0x648] ;  /* 0x00019200ff1c7b82 */ /* 0x000f220000000800 */
[-C--:B0-----:R-:W-:Y:S02]  /*0f20*/  SHF.L.U32 R6, R11, R24.reuse, RZ ;  /* 0x000000180b067219 */ /* 0x081fe400000006ff */
[--C-:B------:R-:W-:Y:S02]  /*0f30*/  SHF.R.U64 R22, R32, R24, R7.reuse ;  /* 0x0000001820167219 */ /* 0x100fe40000001207 */
[----:B------:R-:W-:Y:S02]  /*0f40*/  LOP3.LUT R13, RZ, R6, RZ, 0x33, !PT ;  /* 0x00000006ff0d7212 */ /* 0x000fe400078e33ff */
[-C--:B------:R-:W-:Y:S01]  /*0f50*/  SHF.R.U32.HI R7, RZ, R24.reuse, R7 ;  /* 0x00000018ff077219 */ /* 0x080fe20000011607 */
[----:B------:R-:W0:Y:S01]  /*0f60*/  LDC R29, c[0x0][0x638] ;  /* 0x00018e00ff1d7b82 */ /* 0x000e220000000800 */
[----:B------:R-:W-:Y:S01]  /*0f70*/  SHF.L.U32 R12, R9, R24, RZ ;  /* 0x00000018090c7219 */ /* 0x000fe200000006ff */
[----:B------:R-:W-:-:S06]  /*0f80*/  IMAD.MOV.U32 R6, RZ, RZ, R22 ;  /* 0x000000ffff067224 */ /* 0x000fcc00078e0016 */
[----:B------:R-:W0:Y:S01]  /*0f90*/  LDC R30, c[0x0][0x610] ;  /* 0x00018400ff1e7b82 */ /* 0x000e220000000800 */
[----:B-1-3--:R-:W-:Y:S05]  /*0fa0*/  @!P0 BRA `(.L_x_12) ;  /* 0x0000000000288947 */ /* 0x00afea0003800000 */
[----:B------:R-:W1:Y:S02]  /*0fb0*/  LDC R11, c[0x0][0x64c] ;  /* 0x00019300ff0b7b82 */ /* 0x000e640000000800 */
[----:B-1----:R-:W-:-:S05]  /*0fc0*/  IADD3 R11, P0, R22, R11, RZ ;  /* 0x0000000b160b7210 */ /* 0x002fca0007f1e0ff */
        /* <DEDUP_REMOVED lines=8> */
.L_x_12:
[----:B----4-:R-:W-:Y:S01]  /*1050*/  SHF.R.U64 R6, R6, R28, R7 ;  /* 0x0000001c06067219 */ /* 0x010fe20000001207 */
[----:B--2---:R-:W-:Y:S01]  /*1060*/  VIADD R7, R25, 0xffffffff ;  /* 0xffffffff19077836 */ /* 0x004fe20000000000 */
[----:B------:R-:W-:Y:S01]  /*1070*/  LOP3.LUT R13, R32, R13, RZ, 0xc0, !PT ;  /* 0x0000000d200d7212 */ /* 0x000fe200078ec0ff */
[----:B------:R-:W-:Y:S02]  /*1080*/  IMAD.MOV R15, RZ, RZ, -R15 ;  /* 0x000000ffff0f7224 */ /* 0x000fe400078e0a0f */
[----:B------:R-:W-:Y:S01]  /*1090*/  IMAD.MOV R8, RZ, RZ, -R6 ;  /* 0x000000ffff087224 */ /* 0x000fe200078e0a06 */
[----:B------:R-:W-:Y:S01]  /*10a0*/  LOP3.LUT R7, R20, R7, RZ, 0xc0, !PT ;  /* 0x0000000714077212 */ /* 0x000fe200078ec0ff */
[----:B------:R-:W-:Y:S02]  /*10b0*/  IMAD R13, R12, R6, R13 ;  /* 0x000000060c0d7224 */ /* 0x000fe400078e020d */
[----:B------:R-:W-:Y:S02]  /*10c0*/  @P1 IMAD R2, R19, R15, R14 ;  /* 0x0000000f13021224 */ /* 0x000fe400078e020e */
[----:B0-----:R-:W-:-:S02]  /*10d0*/  IMAD R6, R8, R29, R22 ;  /* 0x0000001d08067224 */ /* 0x001fc400078e0216 */
[----:B------:R-:W-:Y:S02]  /*10e0*/  IMAD R2, R13, R30, R2 ;  /* 0x0000001e0d027224 */ /* 0x000fe400078e0202 */
[----:B------:R-:W-:Y:S02]  /*10f0*/  IMAD R19, R6, R25, R7 ;  /* 0x0000001906137224 */ /* 0x000fe400078e0207 */
[----:B------:R-:W-:-:S03]  /*1100*/  IMAD.MOV.U32 R8, RZ, RZ, 0x1 ;  /* 0x00000001ff087424 */ /* 0x000fc600078e00ff */
[----:B------:R-:W-:Y:S02]  /*1110*/  SEL R22, R19, R2, !P1 ;  /* 0x0000000213167207 */ /* 0x000fe40004800000 */
[----:B------:R-:W-:Y:S01]  /*1120*/  SEL R19, R2, R19, !P1 ;  /* 0x0000001302137207 */ /* 0x000fe20004800000 */
[----:B------:R-:W-:-:S07]  /*1130*/  IMAD.MOV.U32 R2, RZ, RZ, R31 ;  /* 0x000000ffff027224 */ /* 0x000fce00078e001f */
.L_x_10:
[----:B------:R-:W-:Y:S05]  /*1140*/  @!P2 BRA `(.L_x_13) ;  /* 0x000000780078a947 */ /* 0x000fea0003800000 */
[----:B------:R-:W-:-:S13]  /*1150*/  ISETP.GT.U32.AND P0, PT, R33, 0x1, PT ;  /* 0x000000012100780c */ /* 0x000fda0003f04070 */
[----:B------:R-:W-:Y:S05]  /*1160*/  @P0 EXIT ;  /* 0x000000000000094d */ /* 0x000fea0003800000 */
.L_x_14:
[----:B------:R-:W-:-:S08]  /*1170*/  NOP ;  /* 0x0000000000007918 */ /* 0x000fd00000000000 */
[----:B------:R-:W1:Y:S02]  /*1180*/  USETMAXREG.TRY_ALLOC.CTAPOOL UP0, 0xe8 ;  /* 0x000000e8000079c8 */ /* 0x000e640008000600 */
[----:B-1----:R-:W-:-:S13]  /*1190*/  PLOP3.LUT P0, PT, PT, PT, UP0, 0x80, 0x0 ;  /* 0x000000000000781c */ /* 0x002fda0003f0f008 */
[----:B------:R-:W-:Y:S05]  /*11a0*/  @!P0 BRA `(.L_x_14) ;  /* 0xfffffffc00f08947 */ /* 0x000fea000383ffff */
[----:B------:R-:W-:-:S13]  /*11b0*/  LOP3.LUT P0, RZ, R8, 0xff, RZ, 0xc0, !PT ;  /* 0x000000ff08ff7812 */ /* 0x000fda000780c0ff */
[----:B------:R-:W-:Y:S05]  /*11c0*/  @!P0 EXIT ;  /* 0x000000000000894d */ /* 0x000fea0003800000 */
[----:B------:R-:W1:Y:S01]  /*11d0*/  S2UR UR4, SR_CgaCtaId ;  /* 0x00000000000479c3 */ /* 0x000e620000008800 */
[----:B------:R-:W-:Y:S01]  /*11e0*/  VIADD R6, R5, 0xffffffff ;  /* 0xffffffff05067836 */ /* 0x000fe20000000000 */
[----:B------:R-:W-:Y:S01]  /*11f0*/  SHF.R.S32.HI R0, RZ, 0x1f, R3 ;  /* 0x0000001fff007819 */ /* 0x000fe20000011403 */
[----:B------:R-:W-:Y:S01]  /*1200*/  UMOV UR41, 0x400 ;  /* 0x0000040000297882 */ /* 0x000fe20000000000 */
[----:B------:R-:W-:Y:S01]  /*1210*/  UISETP.LT.AND UP0, UPT, UR40, 0x1, UPT ;  /* 0x000000012800788c */ /* 0x000fe2000bf01270 */
[----:B------:R-:W-:Y:S01]  /*1220*/  LOP3.LUT R170, R16, 0x1, RZ, 0xfc, !PT ;  /* 0x0000000110aa7812 */ /* 0x000fe200078efcff */
[----:B------:R-:W-:Y:S01]  /*1230*/  USHF.L.U32 UR44, UR40, 0x1, URZ ;  /* 0x00000001282c7899 */ /* 0x000fe2000800063f */
[----:B------:R-:W-:Y:S01]  /*1240*/  R2UR UR42, R6 ;  /* 0x00000000062a72ca */ /* 0x000fe200000e0000 */
[----:B------:R-:W-:Y:S01]  /*1250*/  USEL UR43, UR40, 0x1, UP0 ;  /* 0x00000001282b7887 */ /* 0x000fe20008000000 */
[CC--:B------:R-:W-:Y:S02]  /*1260*/  LEA.HI R4, R0.reuse, R3.reuse, RZ, 0x2 ;  /* 0x0000000300047211 */ /* 0x0c0fe400078f10ff */
[----:B------:R-:W-:Y:S01]  /*1270*/  LEA.HI R0, R0, R3, RZ, 0x5 ;  /* 0x0000000300007211 */ /* 0x000fe200078f28ff */
[----:B------:R-:W-:Y:S01]  /*1280*/  UIADD3 UR43, -UR43, UR40, URZ ;  /* 0x000000282b2b7290 */ /* 0x000fe2000fffe13f */
[----:B------:R-:W-:-:S02]  /*1290*/  SHF.R.S32.HI R154, RZ, 0x2, R4 ;  /* 0x00000002ff9a7819 */ /* 0x000fc40000011404 */
[----:B------:R-:W-:Y:S02]  /*12a0*/  SHF.R.S32.HI R5, RZ, 0x1f, R4 ;  /* 0x0000001fff057819 */ /* 0x000fe40000011404 */
[----:B------:R-:W-:Y:S02]  /*12b0*/  LOP3.LUT R156, R4, 0xfffffffc, RZ, 0xc0, !PT ;  /* 0xfffffffc049c7812 */ /* 0x000fe400078ec0ff */
[----:B------:R-:W-:Y:S01]  /*12c0*/  LEA.HI R5, R5, R154, RZ, 0x3 ;  /* 0x0000009a05057211 */ /* 0x000fe200078f18ff */
[----:B------:R-:W-:Y:S01]  /*12d0*/  USHF.L.U32 UR42, UR42, 0x3, URZ ;  /* 0x000000032a2a7899 */ /* 0x000fe2000800063f */
[----:B------:R-:W-:Y:S01]  /*12e0*/  ISETP.NE.AND P0, PT, R6, RZ, PT ;  /* 0x000000ff0600720c */ /* 0x000fe20003f05270 */
[----:B------:R-:W-:Y:S01]  /*12f0*/  IMAD.IADD R156, R3, 0x1, -R156 ;  /* 0x00000001039c7824 */ /* 0x000fe200078e0a9c */
[----:B------:R-:W-:Y:S01]  /*1300*/  LOP3.LUT R5, R5, 0xfffffff8, RZ, 0xc0, !PT ;  /* 0xfffffff805057812 */ /* 0x000fe200078ec0ff */
[----:B-1----:R-:W-:Y:S01]  /*1310*/  ULEA UR41, UR4, UR41, 0x18 ;  /* 0x0000002904297291 */ /* 0x002fe2000f8ec03f */
[----:B------:R-:W-:Y:S01]  /*1320*/  SEL R171, RZ, 0x1, P0 ;  /* 0x00000001ffab7807 */ /* 0x000fe20000000000 */
[----:B------:R-:W-:Y:S01]  /*1330*/  IMAD.U32 R158, RZ, RZ, UR42 ;  /* 0x0000002aff9e7e24 */ /* 0x000fe2000f8e00ff */
[----:B------:R-:W-:Y:S01]  /*1340*/  ULDC UR4, c[0x0][0x284] ;  /* 0x0000a10000047ab9 */ /* 0x000fe20000000800 */
[----:B------:R-:W-:Y:S01]  /*1350*/  IMAD.IADD R154, R154, 0x1, -R5 ;  /* 0x000000019a9a7824 */ /* 0x000fe200078e0a05 */
[----:B------:R-:W-:Y:S01]  /*1360*/  UIADD3 UR45, UR41, 0x40, URZ ;  /* 0x00000040292d7890 */ /* 0x000fe2000fffe03f */
[----:B------:R-:W-:-:S02]  /*1370*/  SHF.R.S32.HI R5, RZ, 0x5, R0 ;  /* 0x00000005ff057819 */ /* 0x000fc40000011400 */
[C---:B------:R-:W-:Y:S02]  /*1380*/  LOP3.LUT R160, R158.reuse, 0x8, RZ, 0xc0, !PT ;  /* 0x000000089ea07812 */ /* 0x040fe400078ec0ff */
[--C-:B------:R-:W-:Y:S01]  /*1390*/  SHF.R.S32.HI R155, RZ, 0x1f, R154.reuse ;  /* 0x0000001fff9b7819 */ /* 0x100fe2000001149a */
[C-C-:B------:R-:W-:Y:S01]  /*13a0*/  IMAD R161, R5.reuse, -0x10, -R154.reuse ;  /* 0xfffffff005a17824 */ /* 0x140fe200078e0a9a */
[----:B------:R-:W-:Y:S01]  /*13b0*/  LOP3.LUT R158, R158, 0x8, RZ, 0xc, !PT ;  /* 0x000000089e9e7812 */ /* 0x000fe200078e0cff */
[----:B------:R-:W-:Y:S01]  /*13c0*/  IMAD.U32 R157, RZ, RZ, UR45 ;  /* 0x0000002dff9d7e24 */ /* 0x000fe2000f8e00ff */
[----:B------:R-:W-:Y:S01]  /*13d0*/  LOP3.LUT R160, R160, 0x18, RZ, 0x3c, !PT ;  /* 0x00000018a0a07812 */ /* 0x000fe200078e3cff */
[----:B------:R-:W-:-:S04]  /*13e0*/  IMAD.WIDE R154, R5, 0x10, R154 ;  /* 0x00000010059a7825 */ /* 0x000fc800078e029a */
[----:B------:R-:W-:Y:S02]  /*13f0*/  VIADD R159, R157, UR42 ;  /* 0x0000002a9d9f7c36 */ /* 0x000fe40008000000 */
[----:B------:R-:W-:-:S07]  /*1400*/  VIADD R161, R161, UR4 ;  /* 0x00000004a1a17c36 */ /* 0x000fce0008000000 */
.L_x_290:
[----:B------:R-:W-:Y:S01]  /*1410*/  SHF.L.U32 R0, R171, 0x1f, RZ ;  /* 0x0000001fab007819 */ /* 0x000fe200000006ff */
[----:B------:R-:W-:Y:S02]  /*1420*/  ULDC UR4, c[0x0][0x28c] ;  /* 0x0000a30000047ab9 */ /* 0x000fe40000000800 */
[----:B------:R-:W-:Y:S01]  /*1430*/  ISETP.LT.AND P1, PT, RZ, UR4, PT ;  /* 0x00000004ff007c0c */ /* 0x000fe2000bf21270 */
[----:B------:R-:W1:Y:S02]  /*1440*/  SYNCS.PHASECHK.TRANS64.TRYWAIT P0, [R157+UR42], R0 ;  /* 0x000000009d0075a7 */ /* 0x000e64000800016a */
[----:B-1-34-:R-:W-:Y:S10]  /*1450*/  @!P0 BRA `(.L_x_15) ;  /* 0x0000008400888947 */ /* 0x01aff40003800000 */
.L_x_311:
[----:B------:R-:W-:Y:S05]  /*1460*/  @P1 BRA `(.L_x_16) ;  /* 0x0000000000401947 */ /* 0x000fea0003800000 */
[----:B-1----:R-:W-:Y:S01]  /*1470*/  MOV R0, 0x0 ;  /* 0x0000000000007802 */ /* 0x002fe20000000f00 */
[----:B------:R-:W-:Y:S01]  /*1480*/  ULDC.64 UR4, c[0x4][0x68] ;  /* 0x01001a0000047ab9 */ /* 0x000fe20000000a00 */
[----:B------:R-:W-:Y:S01]  /*1490*/  ULDC.64 UR6, c[0x4][0x8] ;  /* 0x0100020000067ab9 */ /* 0x000fe20000000a00 */
[----:B------:R-:W-:Y:S01]  /*14a0*/  IMAD.U32 R4, RZ, RZ, UR4 ;  /* 0x00000004ff047e24 */ /* 0x000fe2000f8e00ff */
[----:B------:R1:W2:Y:S01]  /*14b0*/  LDC.64 R14, c[0x4][R0] ;  /* 0x01000000000e7b82 */ /* 0x0002a20000000a00 */
[----:B------:R-:W-:Y:S01]  /*14c0*/  IMAD.U32 R5, RZ, RZ, UR5 ;  /* 0x00000005ff057e24 */ /* 0x000fe2000f8e00ff */
[----:B------:R-:W-:Y:S01]  /*14d0*/  ULDC.64 UR4, c[0x4][0x70] ;  /* 0x01001c0000047ab9 */ /* 0x000fe20000000a00 */
[----:B------:R-:W-:Y:S02]  /*14e0*/  IMAD.U32 R10, RZ, RZ, UR6 ;  /* 0x00000006ff0a7e24 */ /* 0x000fe4000f8e00ff */
[----:B------:R-:W-:Y:S02]  /*14f0*/  IMAD.U32 R6, RZ, RZ, UR4 ;  /* 0x00000004ff067e24 */ /* 0x000fe4000f8e00ff */
[----:B------:R-:W-:-:S02]  /*1500*/  IMAD.U32 R7, RZ, RZ, UR5 ;  /* 0x00000005ff077e24 */ /* 0x000fc4000f8e00ff */
[----:B------:R-:W-:Y:S02]  /*1510*/  IMAD.U32 R11, RZ, RZ, UR7 ;  /* 0x00000007ff0b7e24 */ /* 0x000fe4000f8e00ff */
[----:B------:R-:W-:Y:S02]  /*1520*/  IMAD.MOV.U32 R8, RZ, RZ, 0x1e1 ;  /* 0x000001e1ff087424 */ /* 0x000fe400078e00ff */
[----:B0-----:R-:W-:Y:S02]  /*1530*/  IMAD.MOV.U32 R12, RZ, RZ, 0x1 ;  /* 0x00000001ff0c7424 */ /* 0x001fe400078e00ff */
[----:B-1----:R-:W-:-:S07]  /*1540*/  IMAD.MOV.U32 R13, RZ, RZ, RZ ;  /* 0x000000ffff0d7224 */ /* 0x002fce00078e00ff */
[----:B------:R-:W-:-:S07]  /*1550*/  LEPC R20, `(.L_x_16) ;  /* 0x000000001014794e */ /* 0x000fce0000000000 */
[----:B--2--5:R-:W-:Y:S05]  /*1560*/  CALL.ABS.NOINC R14 ;  /* 0x000000000e007343 */ /* 0x024fea0003c00000 */
.L_x_16:
[----:B------:R-:W-:-:S13]  /*1570*/  ISETP.NE.AND P0, PT, R170, 0x3, PT ;  /* 0x00000003aa00780c */ /* 0x000fda0003f05270 */
[----:B------:R-:W-:Y:S05]  /*1580*/  @!P0 BRA `(.L_x_17) ;  /* 0x0000000000048947 */ /* 0x000fea0003800000 */
[----:B------:R-:W-:Y:S01]  /*1590*/  BPT.TRAP 0x1 ;  /* 0x000000040000795c */ /* 0x000fe20000300000 */
.L_x_17:
[----:B------:R-:W-:Y:S02]  /*15a0*/  IMAD.U32 R3, RZ, RZ, UR38 ;  /* 0x00000026ff037e24 */ /* 0x000fe4000f8e00ff */
[----:B-1----:R-:W-:-:S03]  /*15b0*/  IMAD.U32 R0, RZ, RZ, UR39 ;  /* 0x00000027ff007e24 */ /* 0x002fc6000f8e00ff */
[----:B------:R-:W-:Y:S02]  /*15c0*/  LEA R3, R3, UR41, 0x3 ;  /* 0x0000002903037c11 */ /* 0x000fe4000f8e18ff */
[----:B------:R-:W-:-:S04]  /*15d0*/  SHF.L.U32 R0, R0, 0x1f, RZ ;  /* 0x0000001f00007819 */ /* 0x000fc800000006ff */
[----:B------:R1:W2:Y:S01]  /*15e0*/  SYNCS.PHASECHK.TRANS64.TRYWAIT P1, [R3+URZ], R0 ;  /* 0x00000000030075a7 */ /* 0x0002a2000802017f */
[----:B------:R-:W-:Y:S05]  /*15f0*/  @!P0 BRA `(.L_x_18) ;  /* 0x0000000000048947 */ /* 0x000fea0003800000 */
[----:B------:R-:W-:Y:S01]  /*1600*/  BPT.TRAP 0x1 ;  /* 0x000000040000795c */ /* 0x000fe20000300000 */
.L_x_18:
[----:B------:R-:W-:-:S05]  /*1610*/  IMAD.U32 R4, RZ, RZ, UR43 ;  /* 0x0000002bff047e24 */ /* 0x000fca000f8e00ff */
[----:B------:R-:W-:Y:S01]  /*1620*/  ISETP.GE.AND P2, PT, R4, 0x1, PT ;  /* 0x000000010400780c */ /* 0x000fe20003f46270 */
[----:B--2---:R-:W-:-:S12]  /*1630*/  @P1 BRA `(.L_x_19) ;  /* 0x0000000000081947 */ /* 0x004fd80003800000 */
[----:B------:R-:W2:Y:S02]  /*1640*/  SYNCS.PHASECHK.TRANS64.TRYWAIT P1, [R3+URZ], R0 ;  /* 0x00000000030075a7 */ /* 0x000ea4000802017f */
[----:B--2---:R-:W-:Y:S05]  /*1650*/  @!P1 BRA `(.L_x_20) ;  /* 0x00000084001c9947 */ /* 0x004fea0003800000 */
.L_x_19:
[----:B------:R-:W-:Y:S05]  /*1660*/  WARPSYNC.ALL ;  /* 0x0000000000007948 */ /* 0x000fea0003800000 */
[----:B------:R-:W-:Y:S01]  /*1670*/  UIADD3 UR4, UR41, 0x100, URZ ;  /* 0x0000010029047890 */ /* 0x000fe2000fffe03f */
[----:B------:R-:W-:Y:S01]  /*1680*/  WARPGROUP.ARRIVE ;  /* 0x00000000000079c5 */ /* 0x000fe20000000000 */
[----:B------:R-:W-:Y:S02]  /*1690*/  UIADD3 UR5, UR41, 0x6100, URZ ;  /* 0x0000610029057890 */ /* 0x000fe4000fffe03f */
[----:B------:R-:W-:Y:S02]  /*16a0*/  USHF.R.U32.HI UR4, URZ, 0x4, UR4 ;  /* 0x000000043f047899 */ /* 0x000fe40008011604 */
[----:B------:R-:W-:-:S02]  /*16b0*/  USHF.R.U32.HI UR5, URZ, 0x4, UR5 ;  /* 0x000000043f057899 */ /* 0x000fc40008011605 */
[----:B------:R-:W-:Y:S02]  /*16c0*/  ULOP3.LUT UR4, UR4, 0x3fff, URZ, 0xc0, !UPT ;  /* 0x00003fff04047892 */ /* 0x000fe4000f8ec03f */
[----:B------:R-:W-:Y:S02]  /*16d0*/  ULOP3.LUT UR5, UR5, 0x3fff, URZ, 0xc0, !UPT ;  /* 0x00003fff05057892 */ /* 0x000fe4000f8ec03f */
[----:B------:R-:W-:Y:S02]  /*16e0*/  ULOP3.LUT UR8, UR4, 0x10000, URZ, 0xfc, !UPT ;  /* 0x0001000004087892 */ /* 0x000fe4000f8efc3f */
[----:B------:R-:W-:Y:S02]  /*16f0*/  ULOP3.LUT UR9, UR5, 0x10000, URZ, 0xfc, !UPT ;  /* 0x0001000005097892 */ /* 0x000fe4000f8efc3f */
[----:B------:R-:W-:Y:S02]  /*1700*/  ULEA UR10, UR38, UR8, 0x9 ;  /* 0x00000008260a7291 */ /* 0x000fe4000f8e483f */
[----:B------:R-:W-:Y:S01]  /*1710*/  ULEA UR11, UR38, UR9, 0xb ;  /* 0x00000009260b7291 */ /* 0x000fe2000f8e583f */
[----:B------:R-:W-:Y:S01]  /*1720*/  UMOV UR5, 0x40000040 ;  /* 0x4000004000057882 */ /* 0x000fe20000000000 */
[----:B------:R-:W-:-:S03]  /*1730*/  UMOV UR7, 0x40000040 ;  /* 0x4000004000077882 */ /* 0x000fc60000000000 */
[----:B------:R-:W-:Y:S02]  /*1740*/  UMOV UR4, UR10 ;  /* 0x0000000a00047c82 */ /* 0x000fe40008000000 */
[----:B------:R-:W-:Y:S02]  /*1750*/  UMOV UR6, UR11 ;  /* 0x0000000b00067c82 */ /* 0x000fe40008000000 */
[----:B------:R-:W-:Y:S01]  /*1760*/  HGMMA.64x256x8.F32.TF32 R24, gdesc[UR4], RZ, !UPT, gsb0 ;  /* 0x07e00000041879f0 */ /* 0x000fe2000c0028ff */
[----:B------:R-:W-:Y:S02]  /*1770*/  UIADD3 UR4, UR10, 0x2, URZ ;  /* 0x000000020a047890 */ /* 0x000fe4000fffe03f */
[----:B------:R-:W-:Y:S01]  /*1780*/  UIADD3 UR6, UR11, 0x2, URZ ;  /* 0x000000020b067890 */ /* 0x000fe2000fffe03f */
[----:B------:R-:W-:Y:S01]  /*1790*/  UMOV UR5, 0x40000040 ;  /* 0x4000004000057882 */ /* 0x000fe20000000000 */
[----:B------:R-:W-:Y:S01]  /*17a0*/  UMOV UR7, 0x40000040 ;  /* 0x4000004000077882 */ /* 0x000fe20000000000 */
[----:B------:R-:W-:-:S02]  /*17b0*/  WARPGROUP.DEPBAR.LE gsb0, 0x0 ;  /* 0x00008000000079c5 */ /* 0x000fc40000010000 */
[----:B------:R-:W-:-:S15]  /*17c0*/  WARPGROUP.ARRIVE ;  /* 0x00000000000079c5 */ /* 0x000fde0000000000 */
[----:B------:R-:W-:-:S05]  /*17d0*/  NOP ;  /* 0x0000000000007918 */ /* 0x000fca0000000000 */
[----:B------:R-:W-:Y:S01]  /*17e0*/  HGMMA.64x256x8.F32.TF32 R24, gdesc[UR4], R24, gsb0 ;  /* 0x07e00000041879f0 */ /* 0x000fe20008002818 */
[----:B------:R-:W-:Y:S02]  /*17f0*/  UIADD3 UR4, UR10, 0x4, URZ ;  /* 0x000000040a047890 */ /* 0x000fe4000fffe03f */
[----:B------:R-:W-:Y:S01]  /*1800*/  UIADD3 UR6, UR11, 0x4, URZ ;  /* 0x000000040b067890 */ /* 0x000fe2000fffe03f */
[----:B------:R-:W-:Y:S01]  /*1810*/  UMOV UR5, 0x40000040 ;  /* 0x4000004000057882 */ /* 0x000fe20000000000 */
[----:B------:R-:W-:Y:S01]  /*1820*/  UMOV UR7, 0x40000040 ;  /* 0x4000004000077882 */ /* 0x000fe20000000000 */
[----:B------:R-:W-:Y:S02]  /*1830*/  WARPGROUP.DEPBAR.LE gsb0, 0x0 ;  /* 0x00008000000079c5 */ /* 0x000fe40000010000 */
        /* <DEDUP_REMOVED lines=10> */
[----:B------:R-:W-:Y:S03]  /*18e0*/  HGMMA.64x256x8.F32.TF32 R24, gdesc[UR4], R24, gsb0 ;  /* 0x07e00000041879f0 */ /* 0x000fe60008002818 */
[----:B------:R-:W-:Y:S02]  /*18f0*/  WARPGROUP.DEPBAR.LE gsb0, 0x0 ;  /* 0x00008000000079c5 */ /* 0x000fe40000010000 */
[----:B------:R-:W-:Y:S05]  /*1900*/  @!P2 BRA `(.L_x_21) ;  /* 0x00000004001ca947 */ /* 0x000fea0003800000 */
[----:B------:R-:W-:Y:S01]  /*1910*/  UIADD3 UR4, UR38, 0x1, URZ ;  /* 0x0000000126047890 */ /* 0x000fe2000fffe03f */
[----:B-12---:R-:W-:Y:S01]  /*1920*/  IMAD.U32 R0, RZ, RZ, UR43 ;  /* 0x0000002bff007e24 */ /* 0x006fe2000f8e00ff */
[----:B------:R-:W-:Y:S02]  /*1930*/  UMOV UR11, UR38 ;  /* 0x00000026000b7c82 */ /* 0x000fe40008000000 */
[----:B------:R-:W-:-:S04]  /*1940*/  UISETP.NE.AND UP0, UPT, UR4, 0x3, UPT ;  /* 0x000000030400788c */ /* 0x000fc8000bf05270 */
[----:B------:R-:W-:Y:S02]  /*1950*/  USEL UR5, URZ, 0x1, UP0 ;  /* 0x000000013f057887 */ /* 0x000fe40008000000 */
[----:B------:R-:W-:Y:S02]  /*1960*/  USEL UR10, UR4, URZ, UP0 ;  /* 0x0000003f040a7287 */ /* 0x000fe40008000000 */
[----:B------:R-:W-:-:S06]  /*1970*/  ULOP3.LUT UR5, UR39, UR5, URZ, 0x3c, !UPT ;  /* 0x0000000527057292 */ /* 0x000fcc000f8e3c3f */
[----:B------:R-:W-:-:S07]  /*1980*/  IMAD.U32 R5, RZ, RZ, UR5 ;  /* 0x00000005ff057e24 */ /* 0x000fce000f8e00ff */
.L_x_28:
[----:B-12---:R-:W-:Y:S05]  /*1990*/  @!P0 BRA `(.L_x_22) ;  /* 0x0000000000048947 */ /* 0x006fea0003800000 */
[----:B------:R-:W-:Y:S01]  /*19a0*/  BPT.TRAP 0x1 ;  /* 0x000000040000795c */ /* 0x000fe20000300000 */
.L_x_22:
[----:B------:R-:W-:Y:S01]  /*19b0*/  ULEA UR4, UR10, UR41, 0x3 ;  /* 0x000000290a047291 */ /* 0x000fe2000f8e183f */
[----:B------:R-:W-:-:S08]  /*19c0*/  SHF.L.U32 R3, R5, 0x1f, RZ ;  /* 0x0000001f05037819 */ /* 0x000fd000000006ff */
[----:B------:R1:W2:Y:S01]  /*19d0*/  SYNCS.PHASECHK.TRANS64.TRYWAIT P1, [UR4], R3 ;  /* 0x00000003ff0075a7 */ /* 0x0002a20008020144 */
[----:B------:R-:W-:Y:S05]  /*19e0*/  @!P0 BRA `(.L_x_23) ;  /* 0x0000000000048947 */ /* 0x000fea0003800000 */
[----:B------:R-:W-:Y:S01]  /*19f0*/  BPT.TRAP 0x1 ;  /* 0x000000040000795c */ /* 0x000fe20000300000 */
.L_x_23:
[----:B--2---:R-:W-:Y:S05]  /*1a00*/  @P1 BRA `(.L_x_24) ;  /* 0x0000000000081947 */ /* 0x004fea0003800000 */
[----:B------:R-:W2:Y:S02]  /*1a10*/  SYNCS.PHASECHK.TRANS64.TRYWAIT P1, [UR4], R3 ;  /* 0x00000003ff0075a7 */ /* 0x000ea40008020144 */
[----:B--2---:R-:W-:Y:S05]  /*1a20*/  @!P1 BRA `(.L_x_25) ;  /* 0x00000080003c9947 */ /* 0x004fea0003800000 */
.L_x_24:
[----:B------:R-:W-:Y:S01]  /*1a30*/  ULEA UR12, UR10, UR8, 0x9 ;  /* 0x000000080a0c7291 */ /* 0x000fe2000f8e483f */
[----:B------:R-:W-:Y:S01]  /*1a40*/  WARPGROUP.ARRIVE ;  /* 0x00000000000079c5 */ /* 0x000fe20000000000 */
[----:B------:R-:W-:Y:S01]  /*1a50*/  ULEA UR13, UR10, UR9, 0xb ;  /* 0x000000090a0d7291 */ /* 0x000fe2000f8e583f */
[----:B------:R-:W-:Y:S01]  /*1a60*/  UMOV UR5, 0x40000040 ;  /* 0x4000004000057882 */ /* 0x000fe20000000000 */
[----:B------:R-:W-:-:S03]  /*1a70*/  UMOV UR7, 0x40000040 ;  /* 0x4000004000077882 */ /* 0x000fc60000000000 */
[----:B------:R-:W-:Y:S02]  /*1a80*/  UMOV UR4, UR12 ;  /* 0x0000000c00047c82 */ /* 0x000fe40008000000 */
[----:B------:R-:W-:Y:S02]  /*1a90*/  UMOV UR6, UR13 ;  /* 0x0000000d00067c82 */ /* 0x000fe40008000000 */
[----:B------:R-:W-:Y:S01]  /*1aa0*/  HGMMA.64x256x8.F32.TF32 R24, gdesc[UR4], R24, gsb0 ;  /* 0x07e00000041879f0 */ /* 0x000fe20008002818 */
        /* <DEDUP_REMOVED lines=26> */
[----:B------:R-:W-:Y:S01]  /*1c50*/  BPT.TRAP 0x1 ;  /* 0x000000040000795c */ /* 0x000fe20000300000 */
.L_x_26:
[----:B------:R-:W-:Y:S01]  /*1c60*/  ULEA UR4, UR11, UR41, 0x3 ;  /* 0x000000290b047291 */ /* 0x000fe2000f8e183f */
[----:B------:R-:W-:-:S03]  /*1c70*/  ISETP.GT.U32.AND P1, PT, R16, 0x1, PT ;  /* 0x000000011000780c */ /* 0x000fc60003f24070 */
[----:B------:R-:W-:-:S04]  /*1c80*/  UIADD3 UR4, UR4, 0x18, URZ ;  /* 0x0000001804047890 */ /* 0x000fc8000fffe03f */
[----:B------:R-:W-:-:S09]  /*1c90*/  UPRMT UR4, URZ, 0x654, UR4 ;  /* 0x000006543f047896 */ /* 0x000fd20008000004 */
[----:B------:R-:W-:Y:S01]  /*1ca0*/  SYNCS.ARRIVE.TRANS64.RED.A1T0 RZ, [UR4], RZ ;  /* 0x000000ffffff79a7 */ /* 0x000fe20008100404 */
[----:B------:R-:W-:Y:S05]  /*1cb0*/  @P1 BRA `(.L_x_27) ;  /* 0x0000000000041947 */ /* 0x000fea0003800000 */
[----:B------:R-:W-:Y:S01]  /*1cc0*/  BPT.TRAP 0x1 ;  /* 0x000000040000795c */ /* 0x000fe20000300000 */
.L_x_27:
[----:B------:R-:W-:Y:S01]  /*1cd0*/  UIADD3 UR10, UR10, 0x1, URZ ;  /* 0x000000010a0a7890 */ /* 0x000fe2000fffe03f */
[C---:B------:R-:W-:Y:S01]  /*1ce0*/  ISETP.GT.AND P1, PT, R0.reuse, 0x1, PT ;  /* 0x000000010000780c */ /* 0x040fe20003f24270 */
[----:B------:R-:W-:Y:S01]  /*1cf0*/  UIADD3 UR11, UR11, 0x1, URZ ;  /* 0x000000010b0b7890 */ /* 0x000fe2000fffe03f */
[----:B------:R-:W-:Y:S01]  /*1d00*/  VIADD R0, R0, 0xffffffff ;  /* 0xffffffff00007836 */ /* 0x000fe20000000000 */
[----:B------:R-:W-:Y:S02]  /*1d10*/  UISETP.NE.AND UP0, UPT, UR10, 0x3, UPT ;  /* 0x000000030a00788c */ /* 0x000fe4000bf05270 */
[----:B------:R-:W-:Y:S02]  /*1d20*/  UISETP.NE.AND UP1, UPT, UR11, 0x3, UPT ;  /* 0x000000030b00788c */ /* 0x000fe4000bf25270 */
[----:B------:R-:W-:Y:S02]  /*1d30*/  USEL UR4, URZ, 0x1, UP0 ;  /* 0x000000013f047887 */ /* 0x000fe40008000000 */
[----:B------:R-:W-:-:S02]  /*1d40*/  USEL UR10, UR10, URZ, UP0 ;  /* 0x0000003f0a0a7287 */ /* 0x000fc40008000000 */
[----:B------:R-:W-:Y:S02]  /*1d50*/  USEL UR11, UR11, URZ, UP1 ;  /* 0x0000003f0b0b7287 */ /* 0x000fe40008800000 */
[----:B------:R-:W-:Y:S01]  /*1d60*/  LOP3.LUT R5, R5, UR4, RZ, 0x3c, !PT ;  /* 0x0000000405057c12 */ /* 0x000fe2000f8e3cff */
[----:B------:R-:W-:Y:S09]  /*1d70*/  @P1 BRA `(.L_x_28) ;  /* 0xfffffffc00041947 */ /* 0x000ff2000383ffff */
.L_x_21:
[----:B-12---:R-:W1:Y:S01]  /*1d80*/  LDC R0, c[0x0][0x28c] ;  /* 0x0000a300ff007b82 */ /* 0x006e620000000800 */
[----:B------:R2:W-:Y:S01]  /*1d90*/  SYNCS.ARRIVE.TRANS64.A1T0 RZ, [R158+UR45], RZ ;  /* 0x000000ff9eff79a7 */ /* 0x0005e2000810002d */
[----:B-1----:R-:W-:-:S13]  /*1da0*/  ISETP.GE.AND P1, PT, R0, 0x1, PT ;  /* 0x000000010000780c */ /* 0x002fda0003f26270 */
[----:B--2---:R-:W-:Y:S05]  /*1db0*/  @!P1 BRA `(.L_x_29) ;  /* 0x0000000000349947 */ /* 0x004fea0003800000 */
[----:B------:R-:W-:Y:S05]  /*1dc0*/  @!P0 BRA `(.L_x_30) ;  /* 0x0000000000048947 */ /* 0x000fea0003800000 */
[----:B------:R-:W-:Y:S01]  /*1dd0*/  BPT.TRAP 0x1 ;  /* 0x000000040000795c */ /* 0x000fe20000300000 */
.L_x_30:
[----:B------:R-:W-:Y:S01]  /*1de0*/  UIADD3 UR6, UR43, UR38, URZ ;  /* 0x000000262b067290 */ /* 0x000fe2000fffe03f */
[----:B------:R-:W-:-:S03]  /*1df0*/  ISETP.GT.U32.AND P0, PT, R16, 0x1, PT ;  /* 0x000000011000780c */ /* 0x000fc60003f04070 */
[----:B------:R-:W-:-:S04]  /*1e00*/  UIMAD.WIDE.U32 UR4, UR6, -0x55555555, URZ ;  /* 0xaaaaaaab060478a5 */ /* 0x000fc8000f8e003f */
[----:B------:R-:W-:-:S04]  /*1e10*/  USHF.R.U32.HI UR4, URZ, 0x1, UR5 ;  /* 0x000000013f047899 */ /* 0x000fc80008011605 */
[----:B------:R-:W-:-:S04]  /*1e20*/  UIMAD UR6, UR4, -0x3, UR6 ;  /* 0xfffffffd040678a4 */ /* 0x000fc8000f8e0206 */
[----:B------:R-:W-:-:S04]  /*1e30*/  ULEA UR6, UR6, UR41, 0x3 ;  /* 0x0000002906067291 */ /* 0x000fc8000f8e183f */
[----:B------:R-:W-:-:S04]  /*1e40*/  UIADD3 UR6, UR6, 0x18, URZ ;  /* 0x0000001806067890 */ /* 0x000fc8000fffe03f */
[----:B------:R-:W-:-:S09]  /*1e50*/  UPRMT UR6, URZ, 0x654, UR6 ;  /* 0x000006543f067896 */ /* 0x000fd20008000006 */
[----:B------:R-:W-:Y:S01]  /*1e60*/  SYNCS.ARRIVE.TRANS64.RED.A1T0 RZ, [UR6], RZ ;  /* 0x000000ffffff79a7 */ /* 0x000fe20008100406 */
[----:B------:R-:W-:Y:S05]  /*1e70*/  @P0 BRA `(.L_x_29) ;  /* 0x0000000000040947 */ /* 0x000fea0003800000 */
[----:B------:R-:W-:Y:S01]  /*1e80*/  BPT.TRAP 0x1 ;  /* 0x000000040000795c */ /* 0x000fe20000300000 */
.L_x_29:
[----:B------:R-:W-:Y:S01]  /*1e90*/  SHF.L.U32 R0, R171, 0x1f, RZ ;  /* 0x0000001fab007819 */ /* 0x000fe200000006ff */
[----:B------:R-:W-:Y:S01]  /*1ea0*/  UIADD3 UR38, UR44, UR38, URZ ;  /* 0x000000262c267290 */ /* 0x000fe2000fffe03f */
[----:B------:R-:W1:Y:S01]  /*1eb0*/  LDC R7, c[0x0][0x288] ;  /* 0x0000a200ff077b82 */ /* 0x000e620000000800 */
[----:B------:R-:W-:Y:S01]  /*1ec0*/  UISETP.GE.U32.AND UP1, UPT, UR44, 0x3, UPT ;  /* 0x000000032c00788c */ /* 0x000fe2000bf26070 */
[----:B------:R-:W-:Y:S01]  /*1ed0*/  IMAD.SHL.U32 R8, R156, 0x2, RZ ;  /* 0x000000029c087824 */ /* 0x000fe200078e00ff */
[----:B------:R-:W-:Y:S02]  /*1ee0*/  UISETP.GT.U32.AND UP0, UPT, UR38, 0x2, UPT ;  /* 0x000000022600788c */ /* 0x000fe4000bf04070 */
[----:B------:R-:W-:Y:S02]  /*1ef0*/  UIMAD.WIDE.U32 UR4, UR38, -0x55555555, URZ ;  /* 0xaaaaaaab260478a5 */ /* 0x000fe4000f8e003f */
[----:B------:R-:W-:Y:S01]  /*1f00*/  UISETP.LT.U32.AND UP0, UPT, UR44, 0x3, UP0 ;  /* 0x000000032c00788c */ /* 0x000fe20008701070 */
[----:B------:R-:W2:Y:S01]  /*1f10*/  SYNCS.PHASECHK.TRANS64.TRYWAIT P0, [R157+UR42+0x10], R0 ;  /* 0x000010009d0075a7 */ /* 0x000ea2000800016a */
[----:B------:R-:W-:Y:S01]  /*1f20*/  USHF.R.U32.HI UR4, URZ, 0x1, UR5 ;  /* 0x000000013f047899 */ /* 0x000fe20008011605 */
[----:B------:R-:W-:Y:S01]  /*1f30*/  SHF.R.S32.HI R9, RZ, 0x1f, R8 ;  /* 0x0000001fff097819 */ /* 0x000fe20000011408 */
[----:B------:R-:W-:-:S02]  /*1f40*/  USEL UR6, URZ, 0x1, !UP0 ;  /* 0x000000013f067887 */ /* 0x000fc4000c000000 */
[----:B------:R-:W-:Y:S02]  /*1f50*/  UIMAD UR38, UR4, -0x3, UR38 ;  /* 0xfffffffd042678a4 */ /* 0x000fe4000f8e0226 */
[----:B------:R-:W-:-:S04]  /*1f60*/  ULOP3.LUT UR39, UR39, UR6, URZ, 0x3c, !UPT ;  /* 0x0000000627277292 */ /* 0x000fc8000f8e3c3f */
[----:B------:R-:W-:Y:S01]  /*1f70*/  @UP1 ULOP3.LUT UR39, UR39, 0x1, UR4, 0x78, !UPT ;  /* 0x0000000127271892 */ /* 0x000fe2000f8e7804 */
[----:B-12---:R-:W-:Y:S11]  /*1f80*/  @!P0 BRA `(.L_x_31) ;  /* 0x0000007800fc8947 */ /* 0x006ff60003800000 */
.L_x_312:
[----:B------:R-:W-:Y:S01]  /*1f90*/  IMAD.SHL.U32 R6, R19, 0x40, RZ ;  /* 0x0000004013067824 */ /* 0x000fe200078e00ff */
[----:B------:R-:W-:Y:S01]  /*1fa0*/  ULDC UR6, c[0x0][0x284] ;  /* 0x0000a10000067ab9 */ /* 0x000fe20000000800 */
[----:B------:R-:W-:Y:S01]  /*1fb0*/  IMAD.SHL.U32 R14, R22, 0x100, RZ ;  /* 0x00000100160e7824 */ /* 0x000fe200078e00ff */
[----:B------:R-:W-:Y:S01]  /*1fc0*/  SHF.R.S32.HI R165, RZ, 0x1f, R2 ;  /* 0x0000001fffa57819 */ /* 0x000fe20000011402 */
[----:B------:R-:W-:Y:S01]  /*1fd0*/  ULDC.64 UR4, c[0x0][0x5d0] ;  /* 0x0001740000047ab9 */ /* 0x000fe20000000a00 */
[----:B------:R-:W-:Y:S01]  /*1fe0*/  ISETP.GE.AND P0, PT, R6, UR6, PT ;  /* 0x0000000606007c0c */ /* 0x000fe2000bf06270 */
[----:B------:R-:W-:Y:S01]  /*1ff0*/  IMAD.WIDE.U32 R4, R2, UR4, R8 ;  /* 0x0000000402047c25 */ /* 0x000fe2000f8e0008 */
[----:B------:R-:W-:Y:S02]  /*2000*/  SHF.R.S32.HI R15, RZ, 0x1f, R14 ;  /* 0x0000001fff0f7819 */ /* 0x000fe4000001140e */
[C---:B------:R-:W-:Y:S01]  /*2010*/  ISETP.GE.OR P0, PT, R14.reuse, R7, P0 ;  /* 0x000000070e00720c */ /* 0x040fe20000706670 */
[----:B------:R-:W-:Y:S01]  /*2020*/  IMAD R3, R165, UR4, RZ ;  /* 0x00000004a5037c24 */ /* 0x000fe2000f8e02ff */
[----:B------:R-:W-:-:S03]  /*2030*/  IADD3 R4, P1, R14, R4, RZ ;  /* 0x000000040e047210 */ /* 0x000fc60007f3e0ff */
[----:B------:R-:W-:-:S05]  /*2040*/  IMAD R3, R2, UR5, R3 ;  /* 0x0000000502037c24 */ /* 0x000fca000f8e0203 */
[----:B------:R-:W-:-:S03]  /*2050*/  IADD3.X R5, R15, R5, R3, P1, !PT ;  /* 0x000000050f057210 */ /* 0x000fc60000ffe403 */
[----:B------:R-:W-:Y:S05]  /*2060*/  @P0 BRA `(.L_x_32) ;  /* 0x0000006400000947 */ /* 0x000fea0003800000 */
[----:B------:R-:W2:Y:S01]  /*2070*/  LDC.64 R10, c[0x0][0x5c8] ;  /* 0x00017200ff0a7b82 */ /* 0x000ea20000000a00 */
[----:B-----5:R-:W-:Y:S01]  /*2080*/  FSETP.NEU.AND P1, PT, R152, RZ, PT ;  /* 0x000000ff9800720b */ /* 0x020fe20003f2d000 */
[----:B------:R-:W-:Y:S01]  /*2090*/  IMAD R3, R156, -0x2, R7 ;  /* 0xfffffffe9c037824 */ /* 0x000fe200078e0207 */
[----:B------:R-:W-:Y:S01]  /*20a0*/  BSSY B0, `(.L_x_32) ;  /* 0x000063c000007945 */ /* 0x000fe20003800000 */
[----:B------:R-:W-:-:S04]  /*20b0*/  IMAD.WIDE R162, R19, 0x40, R154 ;  /* 0x0000004013a27825 */ /* 0x000fc800078e029a */
[----:B-1----:R-:W-:Y:S02]  /*20c0*/  IMAD.IADD R0, R3, 0x1, -R14 ;  /* 0x0000000103007824 */ /* 0x002fe400078e0a0e */
[----:B------:R-:W-:-:S03]  /*20d0*/  IMAD.IADD R3, R161, 0x1, -R6 ;  /* 0x00000001a1037824 */ /* 0x000fc600078e0a06 */
[----:B------:R-:W-:-:S04]  /*20e0*/  ISETP.GT.AND P0, PT, R0, RZ, PT ;  /* 0x000000ff0000720c */ /* 0x000fc80003f04270 */
[----:B------:R-:W-:Y:S01]  /*20f0*/  ISETP.GT.AND P4, PT, R3, RZ, P0 ;  /* 0x000000ff0300720c */ /* 0x000fe20000784270 */
[-C--:B--2---:R-:W-:Y:S02]  /*2100*/  IMAD R6, R163, R10.reuse, RZ ;  /* 0x0000000aa3067224 */ /* 0x084fe400078e02ff */
[----:B------:R-:W-:-:S04]  /*2110*/  IMAD.WIDE.U32 R172, R162, R10, R4 ;  /* 0x0000000aa2ac7225 */ /* 0x000fc800078e0004 */
[----:B------:R-:W-:-:S04]  /*2120*/  IMAD R5, R162, R11, R6 ;  /* 0x0000000ba2057224 */ /* 0x000fc800078e0206 */
[----:B------:R-:W-:Y:S01]  /*2130*/  IMAD.IADD R177, R173, 0x1, R5 ;  /* 0x00000001adb17824 */ /* 0x000fe200078e0205 */
[----:B------:R-:W-:Y:S06]  /*2140*/  @!P1 BRA `(.L_x_33) ;  /* 0x0000004400949947 */ /* 0x000fec0003800000 */
[----:B------:R-:W1:Y:S01]  /*2150*/  LDC.64 R20, c[0x0][0x5b8] ;  /* 0x00016e00ff147b82 */ /* 0x000e620000000a00 */
[----:B------:R-:W-:-:S07]  /*2160*/  ULDC.64 UR4, c[0x0][0x5c0] ;  /* 0x0001700000047ab9 */ /* 0x000fce0000000a00 */
[----:B------:R-:W2:Y:S08]  /*2170*/  LDC.64 R174, c[0x0][0x5b0] ;  /* 0x00016c00ffae7b82 */ /* 0x000eb00000000a00 */
[----:B0-----:R-:W0:Y:S01]  /*2180*/  LDC.64 R12, c[0x0][0x5a8] ;  /* 0x00016a00ff0c7b82 */ /* 0x001e220000000a00 */
[-C--:B-1----:R-:W-:Y:S02]  /*2190*/  IMAD R6, R165, R20.reuse, RZ ;  /* 0x00000014a5067224 */ /* 0x082fe400078e02ff */
[----:B------:R-:W-:-:S04]  /*21a0*/  IMAD.WIDE.U32 R4, R2, R20, R8 ;  /* 0x0000001402047225 */ /* 0x000fc800078e0008 */
[----:B------:R-:W-:Y:S01]  /*21b0*/  IMAD R173, R2, R21, R6 ;  /* 0x0000001502ad7224 */ /* 0x000fe200078e0206 */
[----:B------:R-:W-:Y:S01]  /*21c0*/  IADD3 R164, P1, R14, R4, RZ ;  /* 0x000000040ea47210 */ /* 0x000fe20007f3e0ff */
[----:B--2---:R-:W-:-:S03]  /*21d0*/  IMAD R4, R163, R174, RZ ;  /* 0x000000aea3047224 */ /* 0x004fc600078e02ff */
[----:B------:R-:W-:Y:S01]  /*21e0*/  IADD3.X R165, R15, R5, R173, P1, !PT ;  /* 0x000000050fa57210 */ /* 0x000fe20000ffe4ad */
[C---:B------:R-:W-:Y:S02]  /*21f0*/  IMAD R163, R162.reuse, R175, R4 ;  /* 0x000000afa2a37224 */ /* 0x040fe400078e0204 */
[----:B------:R-:W-:-:S04]  /*2200*/  IMAD.WIDE.U32 R4, R162, R174, R164 ;  /* 0x000000aea2047225 */ /* 0x000fc800078e00a4 */
[----:B------:R-:W-:Y:S01]  /*2210*/  IMAD.IADD R5, R5, 0x1, R163 ;  /* 0x0000000105057824 */ /* 0x000fe200078e02a3 */
[----:B0-----:R-:W-:-:S04]  /*2220*/  LEA R6, P1, R4, R12, 0x2 ;  /* 0x0000000c04067211 */ /* 0x001fc800078210ff */
[----:B------:R-:W-:-:S05]  /*2230*/  LEA.HI.X R7, R4, R13, R5, 0x2, P1 ;  /* 0x0000000d04077211 */ /* 0x000fca00008f1405 */
[----:B------:R0:W2:Y:S01]  /*2240*/  @P4 LDG.E.LTC128B R19, desc[UR36][R6.64] ;  /* 0x0000002406134981 */ /* 0x0000a2000c1e1920 */
[----:B------:R-:W-:Y:S01]  /*2250*/  IMAD.WIDE.U32 R4, R162, R174, R14 ;  /* 0x000000aea2047225 */ /* 0x000fe200078e000e */
[C---:B------:R-:W-:Y:S01]  /*2260*/  SHF.L.U64.HI R169, R174.reuse, 0x3, R175 ;  /* 0x00000003aea97819 */ /* 0x040fe200000102af */
[----:B------:R-:W-:Y:S01]  /*2270*/  BSSY B1, `(.L_x_34) ;  /* 0x0000017000017945 */ /* 0x000fe20003800000 */
[----:B------:R-:W-:Y:S01]  /*2280*/  ISETP.GT.AND P0, PT, R3, 0x8, P0 ;  /* 0x000000080300780c */ /* 0x000fe20000704270 */
[----:B------:R-:W-:Y:S01]  /*2290*/  IMAD.SHL.U32 R168, R174, 0x8, RZ ;  /* 0x00000008aea87824 */ /* 0x000fe200078e00ff */
[----:B------:R-:W-:-:S03]  /*22a0*/  IADD3 R166, P1, R8, R4, RZ ;  /* 0x0000000408a67210 */ /* 0x000fc60007f3e0ff */
[----:B------:R-:W-:Y:S01]  /*22b0*/  IMAD.WIDE.U32 R168, R162, R174, R168 ;  /* 0x000000aea2a87225 */ /* 0x000fe200078e00a8 */
[----:B------:R-:W-:Y:S02]  /*22c0*/  IADD3.X R167, R9, R163, R5, P1, !PT ;  /* 0x000000a309a77210 */ /* 0x000fe40000ffe405 */
[----:B------:R-:W-:Y:S01]  /*22d0*/  LEA R4, P1, R172, UR4, 0x2 ;  /* 0x00000004ac047c11 */ /* 0x000fe2000f8210ff */
[----:B------:R-:W-:Y:S02]  /*22e0*/  IMAD.IADD R175, R163, 0x1, R169 ;  /* 0x00000001a3af7824 */ /* 0x000fe400078e02a9 */
[----:B------:R-:W-:Y:S01]  /*22f0*/  IMAD.WIDE.U32 R166, R2, R20, R166 ;  /* 0x0000001402a67225 */ /* 0x000fe200078e00a6 */
[----:B------:R-:W-:-:S03]  /*2300*/  LEA.HI.X R5, R172, UR5, R177, 0x2, P1 ;  /* 0x00000005ac057c11 */ /* 0x000fc600088f14b1 */
[----:B------:R-:W-:Y:S01]  /*2310*/  IMAD.IADD R21, R173, 0x1, R167 ;  /* 0x00000001ad157824 */ /* 0x000fe200078e02a7 */
[----:B0-----:R-:W-:Y:S01]  /*2320*/  LEA R6, P1, R166, R12, 0x2 ;  /* 0x0000000ca6067211 */ /* 0x001fe200078210ff */
[----:B--2---:R-:W-:-:S04]  /*2330*/  FMUL R7, R19, R152 ;  /* 0x0000009813077220 */ /* 0x004fc80000400000 */
[----:B------:R-:W-:Y:S01]  /*2340*/  FFMA R167, R24, R153, R7 ;  /* 0x0000009918a77223 */ /* 0x000fe20000000007 */
[----:B------:R-:W-:Y:S02]  /*2350*/  LEA.HI.X R7, R166, R13, R21, 0x2, P1 ;  /* 0x0000000da6077211 */ /* 0x000fe400008f1415 */
[----:B------:R-:W-:Y:S02]  /*2360*/  ISETP.GT.AND P1, PT, R0, 0x1, PT ;  /* 0x000000010000780c */ /* 0x000fe40003f24270 */
[----:B------:R0:W-:Y:S01]  /*2370*/  @P4 STG.E desc[UR36][R4.64], R167 ;  /* 0x000000a704004986 */ /* 0x0001e2000c101924 */
[----:B------:R-:W-:Y:S02]  /*2380*/  IADD3 R21, P2, R164, R168, RZ ;  /* 0x000000a8a4157210 */ /* 0x000fe40007f5e0ff */
[----:B------:R-:W-:Y:S02]  /*2390*/  ISETP.GT.AND P4, PT, R3, RZ, P1 ;  /* 0x000000ff0300720c */ /* 0x000fe40000f84270 */
[----:B------:R-:W-:Y:S01]  /*23a0*/  LEA R162, P3, R21, R12, 0x2 ;  /* 0x0000000c15a27211 */ /* 0x000fe200078610ff */
[----:B------:R-:W-:-:S10]  /*23b0*/  IMAD.X R164, R175, 0x1, R165, P2 ;  /* 0x00000001afa47824 */ /* 0x000fd400010e06a5 */
[----:B0-----:R-:W-:Y:S05]  /*23c0*/  @!P4 BRA `(.L_x_35) ;  /* 0x000000000004c947 */ /* 0x001fea0003800000 */
[----:B------:R0:W5:Y:S02]  /*23d0*/  LDG.E.LTC128B R19, desc[UR36][R6.64+0x4] ;  /* 0x0000042406137981 */ /* 0x000164000c1e1920 */
.L_x_35:
[----:B------:R-:W-:Y:S05]  /*23e0*/  BSYNC B1 ;  /* 0x0000000000017941 */ /* 0x000fea0003800000 */
.L_x_34:
[----:B-----5:R-:W-:Y:S01]  /*23f0*/  FMUL R22, R19, R152 ;  /* 0x0000009813167220 */ /* 0x020fe20000400000 */
[----:B------:R-:W-:-:S03]  /*2400*/  LEA.HI.X R163, R21, R13, R164, 0x2, P3 ;  /* 0x0000000d15a37211 */ /* 0x000fc600018f14a4 */
[----:B------:R-:W-:-:S05]  /*2410*/  FFMA R25, R25, R153, R22 ;  /* 0x0000009919197223 */ /* 0x000fca0000000016 */
[----:B------:R1:W-:Y:S04]  /*2420*/  @P4 STG.E desc[UR36][R4.64+0x4], R25 ;  /* 0x0000041904004986 */ /* 0x0003e8000c101924 */
[----:B------:R-:W2:Y:S01]  /*2430*/  @P0 LDG.E.LTC128B R19, desc[UR36][R162.64] ;  /* 0x00000024a2130981 */ /* 0x000ea2000c1e1920 */
[----:B------:R-:W-:Y:S01]  /*2440*/  IADD3 R8, P2, P3, R8, R168, R14 ;  /* 0x000000a808087210 */ /* 0x000fe20007b5e00e */
[----:B------:R-:W-:Y:S01]  /*2450*/  BSSY B1, `(.L_x_36) ;  /* 0x0000010000017945 */ /* 0x000fe20003800000 */
[C---:B------:R-:W-:Y:S02]  /*2460*/  SHF.L.U64.HI R11, R10.reuse, 0x5, R11 ;  /* 0x000000050a0b7819 */ /* 0x040fe4000001020b */
[----:B------:R-:W-:Y:S02]  /*2470*/  IADD3.X R9, R9, R175, R15, P2, P3 ;  /* 0x000000af09097210 */ /* 0x000fe400017e640f */
[----:B------:R-:W-:-:S02]  /*2480*/  LEA R10, P3, R10, R4, 0x5 ;  /* 0x000000040a0a7211 */ /* 0x000fc400078628ff */
[----:B------:R-:W-:Y:S01]  /*2490*/  ISETP.GT.AND P1, PT, R3, 0x8, P1 ;  /* 0x000000080300780c */ /* 0x000fe20000f24270 */
[----:B------:R-:W-:Y:S01]  /*24a0*/  IMAD.WIDE.U32 R20, R2, R20, R8 ;  /* 0x0000001402147225 */ /* 0x000fe200078e0008 */
[----:B------:R-:W-:-:S03]  /*24b0*/  ISETP.GT.AND P2, PT, R0, 0x8, PT ;  /* 0x000000080000780c */ /* 0x000fc60003f44270 */
[----:B------:R-:W-:Y:S01]  /*24c0*/  IMAD.X R11, R11, 0x1, R5, P3 ;  /* 0x000000010b0b7824 */ /* 0x000fe200018e0605 */
[----:B------:R-:W-:Y:S01]  /*24d0*/  LEA R8, P4, R20, R12, 0x2 ;  /* 0x0000000c14087211 */ /* 0x000fe200078810ff */
[----:B------:R-:W-:Y:S02]  /*24e0*/  IMAD.IADD R2, R173, 0x1, R21 ;  /* 0x00000001ad027824 */ /* 0x000fe400078e0215 */
[----:B--2---:R-:W-:-:S04]  /*24f0*/  FMUL R9, R19, R152 ;  /* 0x0000009813097220 */ /* 0x004fc80000400000 */
[----:B------:R-:W-:Y:S01]  /*2500*/  FFMA R15, R26, R153, R9 ;  /* 0x000000991a0f7223 */ /* 0x000fe20000000009 */
[----:B------:R-:W-:-:S04]  /*2510*/  LEA.HI.X R9, R20, R13, R2, 0x2, P4 ;  /* 0x0000000d14097211 */ /* 0x000fc800020f1402 */
[----:B------:R1:W-:Y:S01]  /*2520*/  @P0 STG.E desc[UR36][R10.64], R15 ;  /* 0x0000000f0a000986 */ /* 0x0003e2000c101924 */
[----:B------:R-:W-:Y:S05]  /*2530*/  @!P1 BRA `(.L_x_37) ;  /* 0x0000000000049947 */ /* 0x000fea0003800000 */
[----:B------:R2:W5:Y:S02]  /*2540*/  LDG.E.LTC128B R19, desc[UR36][R8.64+0x4] ;  /* 0x0000042408137981 */ /* 0x000564000c1e1920 */
.L_x_37:
[----:B------:R-:W-:Y:S05]  /*2550*/  BSYNC B1 ;  /* 0x0000000000017941 */ /* 0x000fea0003800000 */
.L_x_36:
[----:B-----5:R-:W-:Y:S01]  /*2560*/  FMUL R2, R19, R152 ;  /* 0x0000009813027220 */ /* 0x020fe20000400000 */
[----:B------:R-:W-:Y:S01]  /*2570*/  ISETP.GT.AND P3, PT, R3, RZ, P2 ;  /* 0x000000ff0300720c */ /* 0x000fe20001764270 */
[----:B------:R-:W-:Y:S01]  /*2580*/  BSSY B1, `(.L_x_38) ;  /* 0x0000006000017945 */ /* 0x000fe20003800000 */
[----:B------:R-:W-:Y:S01]  /*2590*/  ISETP.GT.AND P0, PT, R0, 0x9, PT ;  /* 0x000000090000780c */ /* 0x000fe20003f04270 */
[----:B------:R-:W-:-:S05]  /*25a0*/  FFMA R27, R27, R153, R2 ;  /* 0x000000991b1b7223 */ /* 0x000fca0000000002 */
[----:B------:R3:W-:Y:S05]  /*25b0*/  @P1 STG.E desc[UR36][R10.64+0x4], R27 ;  /* 0x0000041b0a001986 */ /* 0x0007ea000c101924 */
[----:B------:R-:W-:Y:S05]  /*25c0*/  @!P3 BRA `(.L_x_39) ;  /* 0x000000000004b947 */ /* 0x000fea0003800000 */
[----:B------:R4:W5:Y:S02]  /*25d0*/  LDG.E.LTC128B R19, desc[UR36][R6.64+0x20] ;  /* 0x0000202406137981 */ /* 0x000964000c1e1920 */
.L_x_39:
[----:B------:R-:W-:Y:S05]  /*25e0*/  BSYNC B1 ;  /* 0x0000000000017941 */ /* 0x000fea0003800000 */
.L_x_38:
[----:B-----5:R-:W-:Y:S01]  /*25f0*/  FMUL R13, R19, R152 ;  /* 0x00000098130d7220 */ /* 0x020fe20000400000 */
[----:B------:R-:W-:Y:S01]  /*2600*/  ISETP.GT.AND P1, PT, R3, RZ, P0 ;  /* 0x000000ff0300720c */ /* 0x000fe20000724270 */
[----:B------:R-:W-:Y:S02]  /*2610*/  BSSY B1, `(.L_x_40) ;  /* 0x0000005000017945 */ /* 0x000fe40003800000 */
[----:B------:R-:W-:-:S05]  /*2620*/  FFMA R13, R28, R153, R13 ;  /* 0x000000991c0d7223 */ /* 0x000fca000000000d */
[----:B------:R0:W-:Y:S05]  /*2630*/  @P3 STG.E desc[UR36][R4.64+0x20], R13 ;  /* 0x0000200d04003986 */ /* 0x0001ea000c101924 */
[----:B------:R-:W-:Y:S05]  /*2640*/  @!P1 BRA `(.L_x_41) ;  /* 0x0000000000049947 */ /* 0x000fea0003800000 */
[----:B------:R0:W5:Y:S02]  /*2650*/  LDG.E.LTC128B R19, desc[UR36][R6.64+0x24] ;  /* 0x0000242406137981 */ /* 0x000164000c1e1920 */
.L_x_41:
[----:B------:R-:W-:Y:S05]  /*2660*/  BSYNC B1 ;  /* 0x0000000000017941 */ /* 0x000fea0003800000 */
.L_x_40:
[----:B-----5:R-:W-:Y:S01]  /*2670*/  FMUL R2, R19, R152 ;  /* 0x0000009813027220 */ /* 0x020fe20000400000 */
[----:B------:R-:W-:Y:S01]  /*2680*/  ISETP.GT.AND P2, PT, R3, 0x8, P2 ;  /* 0x000000080300780c */ /* 0x000fe20001744270 */
[----:B------:R-:W-:Y:S02]  /*2690*/  BSSY B1, `(.L_x_42) ;  /* 0x0000005000017945 */ /* 0x000fe40003800000 */
[----:B------:R-:W-:-:S05]  /*26a0*/  FFMA R29, R29, R153, R2 ;  /* 0x000000991d1d7223 */ /* 0x000fca0000000002 */
[----:B------:R0:W-:Y:S05]  /*26b0*/  @P1 STG.E desc[UR36][R4.64+0x24], R29 ;  /* 0x0000241d04001986 */ /* 0x0001ea000c101924 */
[----:B------:R-:W-:Y:S05]  /*26c0*/  @!P2 BRA `(.L_x_43) ;  /* 0x000000000004a947 */ /* 0x000fea0003800000 */
[----:B------:R0:W5:Y:S02]  /*26d0*/  LDG.E.LTC128B R19, desc[UR36][R8.64+0x20] ;  /* 0x0000202408137981 */ /* 0x000164000c1e1920 */
.L_x_43:
[----:B------:R-:W-:Y:S05]  /*26e0*/  BSYNC B1 ;  /* 0x0000000000017941 */ /* 0x000fea0003800000 */
.L_x_42:
[----:B0----5:R-:W-:Y:S01]  /*26f0*/  FMUL R13, R19, R152 ;  /* 0x00000098130d7220 */ /* 0x021fe20000400000 */
[----:B------:R-:W-:Y:S01]  /*2700*/  ISETP.GT.AND P0, PT, R3, 0x8, P0 ;  /* 0x000000080300780c */ /* 0x000fe20000704270 */
[----:B------:R-:W-:Y:S01]  /*2710*/  BSSY B1, `(.L_x_44) ;  /* 0x0000006000017945 */ /* 0x000fe20003800000 */
[----:B------:R-:W-:Y:S01]  /*2720*/  ISETP.GT.AND P1, PT, R0, 0x10, PT ;  /* 0x000000100000780c */ /* 0x000fe20003f24270 */
[----:B------:R-:W-:-:S05]  /*2730*/  FFMA R13, R30, R153, R13 ;  /* 0x000000991e0d7223 */ /* 0x000fca000000000d */
[----:B------:R0:W-:Y:S05]  /*2740*/  @P2 STG.E desc[UR36][R10.64+0x20], R13 ;  /* 0x0000200d0a002986 */ /* 0x0001ea000c101924 */
[----:B------:R-:W-:Y:S05]  /*2750*/  @!P0 BRA `(.L_x_45) ;  /* 0x0000000000048947 */ /* 0x000fea0003800000 */
[----:B------:R0:W5:Y:S02]  /*2760*/  LDG.E.LTC128B R19, desc[UR36][R8.64+0x24] ;  /* 0x0000242408137981 */ /* 0x000164000c1e1920 */
.L_x_45:
[----:B------:R-:W-:Y:S05]  /*2770*/  BSYNC B1 ;  /* 0x0000000000017941 */ /* 0x000fea0003800000 */
.L_x_44:
        /* <DEDUP_REMOVED lines=8> */
.L_x_47:
[----:B------:R-:W-:Y:S05]  /*2800*/  BSYNC B1 ;  /* 0x0000000000017941 */ /* 0x000fea0003800000 */
.L_x_46:
[----:B0----5:R-:W-:Y:S01]  /*2810*/  FMUL R13, R19, R152 ;  /* 0x00000098130d7220 */ /* 0x021fe20000400000 */
[----:B------:R-:W-:Y:S01]  /*2820*/  ISETP.GT.AND P0, PT, R3, RZ, P2 ;  /* 0x000000ff0300720c */ /* 0x000fe20001704270 */
[----:B------:R-:W-:Y:S02]  /*2830*/  BSSY B1, `(.L_x_48) ;  /* 0x0000005000017945 */ /* 0x000fe40003800000 */
[----:B------:R-:W-:-:S05]  /*2840*/  FFMA R13, R32, R153, R13 ;  /* 0x00000099200d7223 */ /* 0x000fca000000000d */
[----:B------:R0:W-:Y:S05]  /*2850*/  @P3 STG.E desc[UR36][R4.64+0x40], R13 ;  /* 0x0000400d04003986 */ /* 0x0001ea000c101924 */
[----:B------:R-:W-:Y:S05]  /*2860*/  @!P0 BRA `(.L_x_49) ;  /* 0x0000000000048947 */ /* 0x000fea0003800000 */
[----:B------:R0:W5:Y:S02]  /*2870*/  LDG.E.LTC128B R19, desc[UR36][R6.64+0x44] ;  /* 0x0000442406137981 */ /* 0x000164000c1e1920 */
.L_x_49:
[----:B------:R-:W-:Y:S05]  /*2880*/  BSYNC B1 ;  /* 0x0000000000017941 */ /* 0x000fea0003800000 */
.L_x_48:
[----:B-----5:R-:W-:Y:S01]  /*2890*/  FMUL R2, R19, R152 ;  /* 0x0000009813027220 */ /* 0x020fe20000400000 */
[----:B------:R-:W-:Y:S01]  /*28a0*/  ISETP.GT.AND P1, PT, R3, 0x8, P1 ;  /* 0x000000080300780c */ /* 0x000fe20000f24270 */
[----:B------:R-:W-:Y:S02]  /*28b0*/  BSSY B1, `(.L_x_50) ;  /* 0x0000005000017945 */ /* 0x000fe40003800000 */
[----:B------:R-:W-:-:S05]  /*28c0*/  FFMA R33, R33, R153, R2 ;  /* 0x0000009921217223 */ /* 0x000fca0000000002 */
[----:B------:R0:W-:Y:S05]  /*28d0*/  @P0 STG.E desc[UR36][R4.64+0x44], R33 ;  /* 0x0000442104000986 */ /* 0x0001ea000c101924 */
[----:B------:R-:W-:Y:S05]  /*28e0*/  @!P1 BRA `(.L_x_51) ;  /* 0x0000000000049947 */ /* 0x000fea0003800000 */
[----:B------:R0:W5:Y:S02]  /*28f0*/  LDG.E.LTC128B R19, desc[UR36][R8.64+0x40] ;  /* 0x0000402408137981 */ /* 0x000164000c1e1920 */
.L_x_51:
[----:B------:R-:W-:Y:S05]  /*2900*/  BSYNC B1 ;  /* 0x0000000000017941 */ /* 0x000fea0003800000 */
.L_x_50:
        /* <DEDUP_REMOVED lines=8> */
.L_x_53:
[----:B------:R-:W-:Y:S05]  /*2990*/  BSYNC B1 ;  /* 0x0000000000017941 */ /* 0x000fea0003800000 */
.L_x_52:
        /* <DEDUP_REMOVED lines=8> */
.L_x_55:
[----:B------:R-:W-:Y:S05]  /*2a20*/  BSYNC B1 ;  /* 0x0000000000017941 */ /* 0x000fea0003800000 */
.L_x_54:
[----:B0----5:R-:W-:Y:S01]  /*2a30*/  FMUL R13, R19, R152 ;  /* 0x00000098130d7220 */ /* 0x021fe20000400000 */
[----:B------:R-:W-:Y:S01]  /*2a40*/  ISETP.GT.AND P2, PT, R3, RZ, P1 ;  /* 0x000000ff0300720c */ /* 0x000fe20000f44270 */
[----:B------:R-:W-:Y:S02]  /*2a50*/  BSSY B1, `(.L_x_56) ;  /* 0x0000005000017945 */ /* 0x000fe40003800000 */
[----:B------:R-:W-:-:S05]  /*2a60*/  FFMA R13, R36, R153, R13 ;  /* 0x00000099240d7223 */ /* 0x000fca000000000d */
[----:B------:R0:W-:Y:S05]  /*2a70*/  @P3 STG.E desc[UR36][R4.64+0x60], R13 ;  /* 0x0000600d04003986 */ /* 0x0001ea000c101924 */
[----:B------:R-:W-:Y:S05]  /*2a80*/  @!P2 BRA `(.L_x_57) ;  /* 0x000000000004a947 */ /* 0x000fea0003800000 */
[----:B------:R0:W5:Y:S02]  /*2a90*/  LDG.E.LTC128B R19, desc[UR36][R6.64+0x64] ;  /* 0x0000642406137981 */ /* 0x000164000c1e1920 */
.L_x_57:
[----:B------:R-:W-:Y:S05]  /*2aa0*/  BSYNC B1 ;  /* 0x0000000000017941 */ /* 0x000fea0003800000 */
.L_x_56:
[----:B-----5:R-:W-:Y:S01]  /*2ab0*/  FMUL R2, R19, R152 ;  /* 0x0000009813027220 */ /* 0x020fe20000400000 */
[----:B------:R-:W-:Y:S01]  /*2ac0*/  ISETP.GT.AND P0, PT, R3, 0x8, P0 ;  /* 0x000000080300780c */ /* 0x000fe20000704270 */
[----:B------:R-:W-:Y:S02]  /*2ad0*/  BSSY B1, `(.L_x_58) ;  /* 0x0000005000017945 */ /* 0x000fe40003800000 */
[----:B------:R-:W-:-:S05]  /*2ae0*/  FFMA R37, R37, R153, R2 ;  /* 0x0000009925257223 */ /* 0x000fca0000000002 */
[----:B------:R0:W-:Y:S05]  /*2af0*/  @P2 STG.E desc[UR36][R4.64+0x64], R37 ;  /* 0x0000642504002986 */ /* 0x0001ea000c101924 */
[----:B------:R-:W-:Y:S05]  /*2b00*/  @!P0 BRA `(.L_x_59) ;  /* 0x0000000000048947 */ /* 0x000fea0003800000 */
[----:B------:R0:W5:Y:S02]  /*2b10*/  LDG.E.LTC128B R19, desc[UR36][R8.64+0x60] ;  /* 0x0000602408137981 */ /* 0x000164000c1e1920 */
.L_x_59:
[----:B------:R-:W-:Y:S05]  /*2b20*/  BSYNC B1 ;  /* 0x0000000000017941 */ /* 0x000fea0003800000 */
.L_x_58:
        /* <DEDUP_REMOVED lines=8> */
.L_x_61:
[----:B------:R-:W-:Y:S05]  /*2bb0*/  BSYNC B1 ;  /* 0x0000000000017941 */ /* 0x000fea0003800000 */
.L_x_60:
        /* <DEDUP_REMOVED lines=8> */
.L_x_63:
[----:B------:R-:W-:Y:S05]  /*2c40*/  BSYNC B1 ;  /* 0x0000000000017941 */ /* 0x000fea0003800000 */
.L_x_62:
[----:B0----5:R-:W-:Y:S01]  /*2c50*/  FMUL R13, R19, R152 ;  /* 0x00000098130d7220 */ /* 0x021fe20000400000 */
[----:B------:R-:W-:Y:S01]  /*2c60*/  ISETP.GT.AND P1, PT, R3, RZ, P0 ;  /* 0x000000ff0300720c */ /* 0x000fe20000724270 */
[----:B------:R-:W-:Y:S02]  /*2c70*/  BSSY B1, `(.L_x_64) ;  /* 0x0000005000017945 */ /* 0x000fe40003800000 */
[----:B------:R-:W-:-:S05]  /*2c80*/  FFMA R13, R40, R153, R13 ;  /* 0x00000099280d7223 */ /* 0x000fca000000000d */
[----:B------:R0:W-:Y:S05]  /*2c90*/  @P3 STG.E desc[UR36][R4.64+0x80], R13 ;  /* 0x0000800d04003986 */ /* 0x0001ea000c101924 */
[----:B------:R-:W-:Y:S05]  /*2ca0*/  @!P1 BRA `(.L_x_65) ;  /* 0x0000000000049947 */ /* 0x000fea0003800000 */
[----:B------:R0:W5:Y:S02]  /*2cb0*/  LDG.E.LTC128B R19, desc[UR36][R6.64+0x84] ;  /* 0x0000842406137981 */ /* 0x000164000c1e1920 */
.L_x_65:
[----:B------:R-:W-:Y:S05]  /*2cc0*/  BSYNC B1 ;  /* 0x0000000000017941 */ /* 0x000fea0003800000 */
.L_x_64:
[----:B-----5:R-:W-:Y:S01]  /*2cd0*/  FMUL R2, R19, R152 ;  /* 0x0000009813027220 */ /* 0x020fe20000400000 */
[----:B------:R-:W-:Y:S01]  /*2ce0*/  ISETP.GT.AND P2, PT, R3, 0x8, P2 ;  /* 0x000000080300780c */ /* 0x000fe20001744270 */
[----:B------:R-:W-:Y:S02]  /*2cf0*/  BSSY B1, `(.L_x_66) ;  /* 0x0000005000017945 */ /* 0x000fe40003800000 */
[----:B------:R-:W-:-:S05]  /*2d00*/  FFMA R41, R41, R153, R2 ;  /* 0x0000009929297223 */ /* 0x000fca0000000002 */
[----:B------:R0:W-:Y:S05]  /*2d10*/  @P1 STG.E desc[UR36][R4.64+0x84], R41 ;  /* 0x0000842904001986 */ /* 0x0001ea000c101924 */
[----:B------:R-:W-:Y:S05]  /*2d20*/  @!P2 BRA `(.L_x_67) ;  /* 0x000000000004a947 */ /* 0x000fea0003800000 */
[----:B------:R0:W5:Y:S02]  /*2d30*/  LDG.E.LTC128B R19, desc[UR36][R8.64+0x80] ;  /* 0x0000802408137981 */ /* 0x000164000c1e1920 */
.L_x_67:
[----:B------:R-:W-:Y:S05]  /*2d40*/  BSYNC B1 ;  /* 0x0000000000017941 */ /* 0x000fea0003800000 */
.L_x_66:
        /* <DEDUP_REMOVED lines=8> */
.L_x_69:
[----:B------:R-:W-:Y:S05]  /*2dd0*/  BSYNC B1 ;  /* 0x0000000000017941 */ /* 0x000fea0003800000 */
.L_x_68:
        /* <DEDUP_REMOVED lines=8> */
.L_x_71:
[----:B------:R-:W-:Y:S05]  /*2e60*/  BSYNC B1 ;  /* 0x0000000000017941 */ /* 0x000fea0003800000 */
.L_x_70:
[----:B0----5:R-:W-:Y:S01]  /*2e70*/  FMUL R13, R19, R152 ;  /* 0x00000098130d7220 */ /* 0x021fe20000400000 */
[----:B------:R-:W-:Y:S01]  /*2e80*/  ISETP.GT.AND P0, PT, R3, RZ, P2 ;  /* 0x000000ff0300720c */ /* 0x000fe20001704270 */
[----:B------:R-:W-:Y:S02]  /*2e90*/  BSSY B1, `(.L_x_72) ;  /* 0x0000005000017945 */ /* 0x000fe40003800000 */
[----:B------:R-:W-:-:S05]  /*2ea0*/  FFMA R13, R44, R153, R13 ;  /* 0x000000992c0d7223 */ /* 0x000fca000000000d */
[----:B------:R0:W-:Y:S05]  /*2eb0*/  @P3 STG.E desc[UR36][R4.64+0xa0], R13 ;  /* 0x0000a00d04003986 */ /* 0x0001ea000c101924 */
[----:B------:R-:W-:Y:S05]  /*2ec0*/  @!P0 BRA `(.L_x_73) ;  /* 0x0000000000048947 */ /* 0x000fea0003800000 */
[----:B------:R0:W5:Y:S02]  /*2ed0*/  LDG.E.LTC128B R19, desc[UR36][R6.64+0xa4] ;  /* 0x0000a42406137981 */ /* 0x000164000c1e1920 */
.L_x_73:
[----:B------:R-:W-:Y:S05]  /*2ee0*/  BSYNC B1 ;  /* 0x0000000000017941 */ /* 0x000fea0003800000 */
.L_x_72:
[----:B-----5:R-:W-:Y:S01]  /*2ef0*/  FMUL R2, R19, R152 ;  /* 0x0000009813027220 */ /* 0x020fe20000400000 */
[----:B------:R-:W-:Y:S01]  /*2f00*/  ISETP.GT.AND P1, PT, R3, 0x8, P1 ;  /* 0x000000080300780c */ /* 0x000fe20000f24270 */
[----:B------:R-:W-:Y:S02]  /*2f10*/  BSSY B1, `(.L_x_74) ;  /* 0x0000005000017945 */ /* 0x000fe40003800000 */
[----:B------:R-:W-:-:S05]  /*2f20*/  FFMA R45, R45, R153, R2 ;  /* 0x000000992d2d7223 */ /* 0x000fca0000000002 */
[----:B------:R0:W-:Y:S05]  /*2f30*/  @P0 STG.E desc[UR36][R4.64+0xa4], R45 ;  /* 0x0000a42d04000986 */ /* 0x0001ea000c101924 */
[----:B------:R-:W-:Y:S05]  /*2f40*/  @!P1 BRA `(.L_x_75) ;  /* 0x0000000000049947 */ /* 0x000fea0003800000 */
[----:B------:R0:W5:Y:S02]  /*2f50*/  LDG.E.LTC128B R19, desc[UR36][R8.64+0xa0] ;  /* 0x0000a02408137981 */ /* 0x000164000c1e1920 */
.L_x_75:
[----:B------:R-:W-:Y:S05]  /*2f60*/  BSYNC B1 ;  /* 0x0000000000017941 */ /* 0x000fea0003800000 */
.L_x_74:
        /* <DEDUP_REMOVED lines=8> */
.L_x_77:
[----:B------:R-:W-:Y:S05]  /*2ff0*/  BSYNC B1 ;  /* 0x0000000000017941 */ /* 0x000fea0003800000 */
.L_x_76:
        /* <DEDUP_REMOVED lines=8> */
.L_x_79:
[----:B------:R-:W-:Y:S05]  /*3080*/  BSYNC B1 ;  /* 0x0000000000017941 */ /* 0x000fea0003800000 */
.L_x_78:
[----:B0----5:R-:W-:Y:S01]  /*3090*/  FMUL R13, R19, R152 ;  /* 0x00000098130d7220 */ /* 0x021fe20000400000 */
[----:B------:R-:W-:Y:S01]  /*30a0*/  ISETP.GT.AND P2, PT, R3, RZ, P1 ;  /* 0x000000ff0300720c */ /* 0x000fe20000f44270 */
[----:B------:R-:W-:Y:S02]  /*30b0*/  BSSY B1, `(.L_x_80) ;  /* 0x0000005000017945 */ /* 0x000fe40003800000 */
[----:B------:R-:W-:-:S05]  /*30c0*/  FFMA R13, R48, R153, R13 ;  /* 0x00000099300d7223 */ /* 0x000fca000000000d */
[----:B------:R0:W-:Y:S05]  /*30d0*/  @P3 STG.E desc[UR36][R4.64+0xc0], R13 ;  /* 0x0000c00d04003986 */ /* 0x0001ea000c101924 */
[----:B------:R-:W-:Y:S05]  /*30e0*/  @!P2 BRA `(.L_x_81) ;  /* 0x000000000004a947 */ /* 0x000fea0003800000 */
[----:B------:R0:W5:Y:S02]  /*30f0*/  LDG.E.LTC128B R19, desc[UR36][R6.64+0xc4] ;  /* 0x0000c42406137981 */ /* 0x000164000c1e1920 */
.L_x_81:
[----:B------:R-:W-:Y:S05]  /*3100*/  BSYNC B1 ;  /* 0x0000000000017941 */ /* 0x000fea0003800000 */
.L_x_80:
[----:B-----5:R-:W-:Y:S01]  /*3110*/  FMUL R2, R19, R152 ;  /* 0x0000009813027220 */ /* 0x020fe20000400000 */
[----:B------:R-:W-:Y:S01]  /*3120*/  ISETP.GT.AND P0, PT, R3, 0x8, P0 ;  /* 0x000000080300780c */ /* 0x000fe20000704270 */
[----:B------:R-:W-:Y:S02]  /*3130*/  BSSY B1, `(.L_x_82) ;  /* 0x0000005000017945 */ /* 0x000fe40003800000 */
[----:B------:R-:W-:-:S05]  /*3140*/  FFMA R49, R49, R153, R2 ;  /* 0x0000009931317223 */ /* 0x000fca0000000002 */
[----:B------:R0:W-:Y:S05]  /*3150*/  @P2 STG.E desc[UR36][R4.64+0xc4], R49 ;  /* 0x0000c43104002986 */ /* 0x0001ea000c101924 */
[----:B------:R-:W-:Y:S05]  /*3160*/  @!P0 BRA `(.L_x_83) ;  /* 0x0000000000048947 */ /* 0x000fea0003800000 */
[----:B------:R0:W5:Y:S02]  /*3170*/  LDG.E.LTC128B R19, desc[UR36][R8.64+0xc0] ;  /* 0x0000c02408137981 */ /* 0x000164000c1e1920 */
.L_x_83:
[----:B------:R-:W-:Y:S05]  /*3180*/  BSYNC B1 ;  /* 0x0000000000017941 */ /* 0x000fea0003800000 */
.L_x_82:
        /* <DEDUP_REMOVED lines=8> */
.L_x_85:
[----:B------:R-:W-:Y:S05]  /*3210*/  BSYNC B1 ;  /* 0x0000000000017941 */ /* 0x000fea0003800000 */
.L_x_84:
        /* <DEDUP_REMOVED lines=8> */
.L_x_87:
[----:B------:R-:W-:Y:S05]  /*32a0*/  BSYNC B1 ;  /* 0x0000000000017941 */ /* 0x000fea0003800000 */
.L_x_86:
[----:B0----5:R-:W-:Y:S01]  /*32b0*/  FMUL R13, R19, R152 ;  /* 0x00000098130d7220 */ /* 0x021fe20000400000 */
[----:B------:R-:W-:Y:S01]  /*32c0*/  ISETP.GT.AND P1, PT, R3, RZ, P0 ;  /* 0x000000ff0300720c */ /* 0x000fe20000724270 */
[----:B------:R-:W-:Y:S02]  /*32d0*/  BSSY B1, `(.L_x_88) ;  /* 0x0000005000017945 */ /* 0x000fe40003800000 */
[----:B------:R-:W-:-:S05]  /*32e0*/  FFMA R13, R52, R153, R13 ;  /* 0x00000099340d7223 */ /* 0x000fca000000000d */
[----:B------:R0:W-:Y:S05]  /*32f0*/  @P3 STG.E desc[UR36][R4.64+0xe0], R13 ;  /* 0x0000e00d04003986 */ /* 0x0001ea000c101924 */
[----:B------:R-:W-:Y:S05]  /*3300*/  @!P1 BRA `(.L_x_89) ;  /* 0x0000000000049947 */ /* 0x000fea0003800000 */
[----:B------:R0:W5:Y:S02]  /*3310*/  LDG.E.LTC128B R19, desc[UR36][R6.64+0xe4] ;  /* 0x0000e42406137981 */ /* 0x000164000c1e1920 */
.L_x_89:
[----:B------:R-:W-:Y:S05]  /*3320*/  BSYNC B1 ;  /* 0x0000000000017941 */ /* 0x000fea0003800000 */
.L_x_88:
[----:B-----5:R-:W-:Y:S01]  /*3330*/  FMUL R2, R19, R152 ;  /* 0x0000009813027220 */ /* 0x020fe20000400000 */
[----:B------:R-:W-:Y:S01]  /*3340*/  ISETP.GT.AND P2, PT, R3, 0x8, P2 ;  /* 0x000000080300780c */ /* 0x000fe20001744270 */
[----:B------:R-:W-:Y:S02]  /*3350*/  BSSY B1, `(.L_x_90) ;  /* 0x0000005000017945 */ /* 0x000fe40003800000 */
[----:B------:R-:W-:-:S05]  /*3360*/  FFMA R53, R53, R153, R2 ;  /* 0x0000009935357223 */ /* 0x000fca0000000002 */
[----:B------:R0:W-:Y:S05]  /*3370*/  @P1 STG.E desc[UR36][R4.64+0xe4], R53 ;  /* 0x0000e43504001986 */ /* 0x0001ea000c101924 */
[----:B------:R-:W-:Y:S05]  /*3380*/  @!P2 BRA `(.L_x_91) ;  /* 0x000000000004a947 */ /* 0x000fea0003800000 */
[----:B------:R0:W5:Y:S02]  /*3390*/  LDG.E.LTC128B R19, desc[UR36][R8.64+0xe0] ;  /* 0x0000e02408137981 */ /* 0x000164000c1e1920 */
.L_x_91:
[----:B------:R-:W-:Y:S05]  /*33a0*/  BSYNC B1 ;  /* 0x0000000000017941 */ /* 0x000fea0003800000 */
.L_x_90:
        /* <DEDUP_REMOVED lines=8> */
.L_x_93:
[----:B------:R-:W-:Y:S05]  /*3430*/  BSYNC B1 ;  /* 0x0000000000017941 */ /* 0x000fea0003800000 */
.L_x_92:
        /* <DEDUP_REMOVED lines=8> */
.L_x_95:
[----:B------:R-:W-:Y:S05]  /*34c0*/  BSYNC B1 ;  /* 0x0000000000017941 */ /* 0x000fea0003800000 */
.L_x_94:
[----:B0----5:R-:W-:Y:S01]  /*34d0*/  FMUL R13, R19, R152 ;  /* 0x00000098130d7220 */ /* 0x021fe20000400000 */
[----:B------:R-:W-:Y:S01]  /*34e0*/  ISETP.GT.AND P0, PT, R3, RZ, P2 ;  /* 0x000000ff0300720c */ /* 0x000fe20001704270 */
[----:B------:R-:W-:Y:S02]  /*34f0*/  BSSY B1, `(.L_x_96) ;  /* 0x0000005000017945 */ /* 0x000fe40003800000 */
[----:B------:R-:W-:-:S05]  /*3500*/  FFMA R13, R56, R153, R13 ;  /* 0x00000099380d7223 */ /* 0x000fca000000000d */
[----:B------:R0:W-:Y:S05]  /*3510*/  @P3 STG.E desc[UR36][R4.64+0x100], R13 ;  /* 0x0001000d04003986 */ /* 0x0001ea000c101924 */
[----:B------:R-:W-:Y:S05]  /*3520*/  @!P0 BRA `(.L_x_97) ;  /* 0x0000000000048947 */ /* 0x000fea0003800000 */
[----:B------:R0:W5:Y:S02]  /*3530*/  LDG.E.LTC128B R19, desc[UR36][R6.64+0x104] ;  /* 0x0001042406137981 */ /* 0x000164000c1e1920 */
.L_x_97:
[----:B------:R-:W-:Y:S05]  /*3540*/  BSYNC B1 ;  /* 0x0000000000017941 */ /* 0x000fea0003800000 */
.L_x_96:
[----:B-----5:R-:W-:Y:S01]  /*3550*/  FMUL R2, R19, R152 ;  /* 0x0000009813027220 */ /* 0x020fe20000400000 */
[----:B------:R-:W-:Y:S01]  /*3560*/  ISETP.GT.AND P1, PT, R3, 0x8, P1 ;  /* 0x000000080300780c */ /* 0x000fe20000f24270 */
[----:B------:R-:W-:Y:S02]  /*3570*/  BSSY B1, `(.L_x_98) ;  /* 0x0000005000017945 */ /* 0x000fe40003800000 */
[----:B------:R-:W-:-:S05]  /*3580*/  FFMA R57, R57, R153, R2 ;  /* 0x0000009939397223 */ /* 0x000fca0000000002 */
[----:B------:R0:W-:Y:S05]  /*3590*/  @P0 STG.E desc[UR36][R4.64+0x104], R57 ;  /* 0x0001043904000986 */ /* 0x0001ea000c101924 */
[----:B------:R-:W-:Y:S05]  /*35a0*/  @!P1 BRA `(.L_x_99) ;  /* 0x0000000000049947 */ /* 0x000fea0003800000 */
[----:B------:R0:W5:Y:S02]  /*35b0*/  LDG.E.LTC128B R19, desc[UR36][R8.64+0x100] ;  /* 0x0001002408137981 */ /* 0x000164000c1e1920 */
.L_x_99:
[----:B------:R-:W-:Y:S05]  /*35c0*/  BSYNC B1 ;  /* 0x0000000000017941 */ /* 0x000fea0003800000 */
.L_x_98:
        /* <DEDUP_REMOVED lines=8> */
.L_x_101:
[----:B------:R-:W-:Y:S05]  /*3650*/  BSYNC B1 ;  /* 0x0000000000017941 */ /* 0x000fea0003800000 */
.L_x_100:
        /* <DEDUP_REMOVED lines=8> */
.L_x_103:
[----:B------:R-:W-:Y:S05]  /*36e0*/  BSYNC B1 ;  /* 0x0000000000017941 */ /* 0x000fea0003800000 */
.L_x_102:
[----:B0----5:R-:W-:Y:S01]  /*36f0*/  FMUL R13, R19, R152 ;  /* 0x00000098130d7220 */ /* 0x021fe20000400000 */
[----:B------:R-:W-:Y:S01]  /*3700*/  ISETP.GT.AND P2, PT, R3, RZ, P1 ;  /* 0x000000ff0300720c */ /* 0x000fe20000f44270 */
[----:B------:R-:W-:Y:S02]  /*3710*/  BSSY B1, `(.L_x_104) ;  /* 0x0000005000017945 */ /* 0x000fe40003800000 */
[----:B------:R-:W-:-:S05]  /*3720*/  FFMA R13, R60, R153, R13 ;  /* 0x000000993c0d7223 */ /* 0x000fca000000000d */
[----:B------:R0:W-:Y:S05]  /*3730*/  @P3 STG.E desc[UR36][R4.64+0x120], R13 ;  /* 0x0001200d04003986 */ /* 0x0001ea000c101924 */
[----:B------:R-:W-:Y:S05]  /*3740*/  @!P2 BRA `(.L_x_105) ;  /* 0x000000000004a947 */ /* 0x000fea0003800000 */
[----:B------:R0:W5:Y:S02]  /*3750*/  LDG.E.LTC128B R19, desc[UR36][R6.64+0x124] ;  /* 0x0001242406137981 */ /* 0x000164000c1e1920 */
.L_x_105:
[----:B------:R-:W-:Y:S05]  /*3760*/  BSYNC B1 ;  /* 0x0000000000017941 */ /* 0x000fea0003800000 */
.L_x_104:
[----:B-----5:R-:W-:Y:S01]  /*3770*/  FMUL R2, R19, R152 ;  /* 0x0000009813027220 */ /* 0x020fe20000400000 */
[----:B------:R-:W-:Y:S01]  /*3780*/  ISETP.GT.AND P0, PT, R3, 0x8, P0 ;  /* 0x000000080300780c */ /* 0x000fe20000704270 */
[----:B------:R-:W-:Y:S02]  /*3790*/  BSSY B1, `(.L_x_106) ;  /* 0x0000005000017945 */ /* 0x000fe40003800000 */
[----:B------:R-:W-:-:S05]  /*37a0*/  FFMA R61, R61, R153, R2 ;  /* 0x000000993d3d7223 */ /* 0x000fca0000000002 */
[----:B------:R0:W-:Y:S05]  /*37b0*/  @P2 STG.E desc[UR36][R4.64+0x124], R61 ;  /* 0x0001243d04002986 */ /* 0x0001ea000c101924 */
[----:B------:R-:W-:Y:S05]  /*37c0*/  @!P0 BRA `(.L_x_107) ;  /* 0x0000000000048947 */ /* 0x000fea0003800000 */
[----:B------:R0:W5:Y:S02]  /*37d0*/  LDG.E.LTC128B R19, desc[UR36][R8.64+0x120] ;  /* 0x0001202408137981 */ /* 0x000164000c1e1920 */
.L_x_107:
[----:B------:R-:W-:Y:S05]  /*37e0*/  BSYNC B1 ;  /* 0x0000000000017941 */ /* 0x000fea0003800000 */
.L_x_106:
        /* <DEDUP_REMOVED lines=8> */
.L_x_109:
[----:B------:R-:W-:Y:S05]  /*3870*/  BSYNC B1 ;  /* 0x0000000000017941 */ /* 0x000fea0003800000 */
.L_x_108:
        /* <DEDUP_REMOVED lines=8> */
.L_x_111:
[----:B------:R-:W-:Y:S05]  /*3900*/  BSYNC B1 ;  /* 0x0000000000017941 */ /* 0x000fea0003800000 */
.L_x_110:
[----:B0----5:R-:W-:Y:S01]  /*3910*/  FMUL R13, R19, R152 ;  /* 0x00000098130d7220 */ /* 0x021fe20000400000 */
[----:B------:R-:W-:Y:S01]  /*3920*/  ISETP.GT.AND P1, PT, R3, RZ, P0 ;  /* 0x000000ff0300720c */ /* 0x000fe20000724270 */
[----:B------:R-:W-:Y:S02]  /*3930*/  BSSY B1, `(.L_x_112) ;  /* 0x0000005000017945 */ /* 0x000fe40003800000 */
[----:B------:R-:W-:-:S05]  /*3940*/  FFMA R13, R64, R153, R13 ;  /* 0x00000099400d7223 */ /* 0x000fca000000000d */
[----:B------:R0:W-:Y:S05]  /*3950*/  @P3 STG.E desc[UR36][R4.64+0x140], R13 ;  /* 0x0001400d04003986 */ /* 0x0001ea000c101924 */
[----:B------:R-:W-:Y:S05]  /*3960*/  @!P1 BRA `(.L_x_113) ;  /* 0x0000000000049947 */ /* 0x000fea0003800000 */
[----:B------:R0:W5:Y:S02]  /*3970*/  LDG.E.LTC128B R19, desc[UR36][R6.64+0x144] ;  /* 0x0001442406137981 */ /* 0x000164000c1e1920 */
.L_x_113:
[----:B------:R-:W-:Y:S05]  /*3980*/  BSYNC B1 ;  /* 0x0000000000017941 */ /* 0x000fea0003800000 */
.L_x_112:
[----:B-----5:R-:W-:Y:S01]  /*3990*/  FMUL R2, R19, R152 ;  /* 0x0000009813027220 */ /* 0x020fe20000400000 */
[----:B------:R-:W-:Y:S01]  /*39a0*/  ISETP.GT.AND P2, PT, R3, 0x8, P2 ;  /* 0x000000080300780c */ /* 0x000fe20001744270 */
[----:B------:R-:W-:Y:S02]  /*39b0*/  BSSY B1, `(.L_x_114) ;  /* 0x0000005000017945 */ /* 0x000fe40003800000 */
[----:B------:R-:W-:-:S05]  /*39c0*/  FFMA R65, R65, R153, R2 ;  /* 0x0000009941417223 */ /* 0x000fca0000000002 */
[----:B------:R0:W-:Y:S05]  /*39d0*/  @P1 STG.E desc[UR36][R4.64+0x144], R65 ;  /* 0x0001444104001986 */ /* 0x0001ea000c101924 */
[----:B------:R-:W-:Y:S05]  /*39e0*/  @!P2 BRA `(.L_x_115) ;  /* 0x000000000004a947 */ /* 0x000fea0003800000 */
[----:B------:R0:W5:Y:S02]  /*39f0*/  LDG.E.LTC128B R19, desc[UR36][R8.64+0x140] ;  /* 0x0001402408137981 */ /* 0x000164000c1e1920 */
.L_x_115:
[----:B------:R-:W-:Y:S05]  /*3a00*/  BSYNC B1 ;  /* 0x0000000000017941 */ /* 0x000fea0003800000 */
.L_x_114:
        /* <DEDUP_REMOVED lines=8> */
.L_x_117:
[----:B------:R-:W-:Y:S05]  /*3a90*/  BSYNC B1 ;  /* 0x0000000000017941 */ /* 0x000fea0003800000 */
.L_x_116:
        /* <DEDUP_REMOVED lines=8> */
.L_x_119:
[----:B------:R-:W-:Y:S05]  /*3b20*/  BSYNC B1 ;  /* 0x0000000000017941 */ /* 0x000fea0003800000 */
.L_x_118:
[----:B0----5:R-:W-:Y:S01]  /*3b30*/  FMUL R13, R19, R152 ;  /* 0x00000098130d7220 */ /* 0x021fe20000400000 */
[----:B------:R-:W-:Y:S01]  /*3b40*/  ISETP.GT.AND P0, PT, R3, RZ, P2 ;  /* 0x000000ff0300720c */ /* 0x000fe20001704270 */
[----:B------:R-:W-:Y:S02]  /*3b50*/  BSSY B1, `(.L_x_120) ;  /* 0x0000005000017945 */ /* 0x000fe40003800000 */
[----:B------:R-:W-:-:S05]  /*3b60*/  FFMA R13, R68, R153, R13 ;  /* 0x00000099440d7223 */ /* 0x000fca000000000d */
[----:B------:R0:W-:Y:S05]  /*3b70*/  @P3 STG.E desc[UR36][R4.64+0x160], R13 ;  /* 0x0001600d04003986 */ /* 0x0001ea000c101924 */
[----:B------:R-:W-:Y:S05]  /*3b80*/  @!P0 BRA `(.L_x_121) ;  /* 0x0000000000048947 */ /* 0x000fea0003800000 */
[----:B------:R0:W5:Y:S02]  /*3b90*/  LDG.E.LTC128B R19, desc[UR36][R6.64+0x164] ;  /* 0x0001642406137981 */ /* 0x000164000c1e1920 */
.L_x_121:
[----:B------:R-:W-:Y:S05]  /*3ba0*/  BSYNC B1 ;  /* 0x0000000000017941 */ /* 0x000fea0003800000 */
.L_x_120:
[----:B-----5:R-:W-:Y:S01]  /*3bb0*/  FMUL R2, R19, R152 ;  /* 0x0000009813027220 */ /* 0x020fe20000400000 */
[----:B------:R-:W-:Y:S01]  /*3bc0*/  ISETP.GT.AND P1, PT, R3, 0x8, P1 ;  /* 0x000000080300780c */ /* 0x000fe20000f24270 */
[----:B------:R-:W-:Y:S02]  /*3bd0*/  BSSY B1, `(.L_x_122) ;  /* 0x0000005000017945 */ /* 0x000fe40003800000 */
[----:B------:R-:W-:-:S05]  /*3be0*/  FFMA R69, R69, R153, R2 ;  /* 0x0000009945457223 */ /* 0x000fca0000000002 */
[----:B------:R0:W-:Y:S05]  /*3bf0*/  @P0 STG.E desc[UR36][R4.64+0x164], R69 ;  /* 0x0001644504000986 */ /* 0x0001ea000c101924 */
[----:B------:R-:W-:Y:S05]  /*3c00*/  @!P1 BRA `(.L_x_123) ;  /* 0x0000000000049947 */ /* 0x000fea0003800000 */
[----:B------:R0:W5:Y:S02]  /*3c10*/  LDG.E.LTC128B R19, desc[UR36][R8.64+0x160] ;  /* 0x0001602408137981 */ /* 0x000164000c1e1920 */
.L_x_123:
[----:B------:R-:W-:Y:S05]  /*3c20*/  BSYNC B1 ;  /* 0x0000000000017941 */ /* 0x000fea0003800000 */
.L_x_122:
        /* <DEDUP_REMOVED lines=8> */
.L_x_125:
[----:B------:R-:W-:Y:S05]  /*3cb0*/  BSYNC B1 ;  /* 0x0000000000017941 */ /* 0x000fea0003800000 */
.L_x_124:
        /* <DEDUP_REMOVED lines=8> */
.L_x_127:
[----:B------:R-:W-:Y:S05]  /*3d40*/  BSYNC B1 ;  /* 0x0000000000017941 */ /* 0x000fea0003800000 */
.L_x_126:
[----:B0----5:R-:W-:Y:S01]  /*3d50*/  FMUL R13, R19, R152 ;  /* 0x00000098130d7220 */ /* 0x021fe20000400000 */
[----:B------:R-:W-:Y:S01]  /*3d60*/  ISETP.GT.AND P2, PT, R3, RZ, P1 ;  /* 0x000000ff0300720c */ /* 0x000fe20000f44270 */
[----:B------:R-:W-:Y:S02]  /*3d70*/  BSSY B1, `(.L_x_128) ;  /* 0x0000005000017945 */ /* 0x000fe40003800000 */
[----:B------:R-:W-:-:S05]  /*3d80*/  FFMA R13, R72, R153, R13 ;  /* 0x00000099480d7223 */ /* 0x000fca000000000d */
[----:B------:R0:W-:Y:S05]  /*3d90*/  @P3 STG.E desc[UR36][R4.64+0x180], R13 ;  /* 0x0001800d04003986 */ /* 0x0001ea000c101924 */
[----:B------:R-:W-:Y:S05]  /*3da0*/  @!P2 BRA `(.L_x_129) ;  /* 0x000000000004a947 */ /* 0x000fea0003800000 */
[----:B------:R0:W5:Y:S02]  /*3db0*/  LDG.E.LTC128B R19, desc[UR36][R6.64+0x184] ;  /* 0x0001842406137981 */ /* 0x000164000c1e1920 */
.L_x_129:
[----:B------:R-:W-:Y:S05]  /*3dc0*/  BSYNC B1 ;  /* 0x0000000000017941 */ /* 0x000fea0003800000 */
.L_x_128:
[----:B-----5:R-:W-:Y:S01]  /*3dd0*/  FMUL R2, R19, R152 ;  /* 0x0000009813027220 */ /* 0x020fe20000400000 */
[----:B------:R-:W-:Y:S01]  /*3de0*/  ISETP.GT.AND P0, PT, R3, 0x8, P0 ;  /* 0x000000080300780c */ /* 0x000fe20000704270 */
[----:B------:R-:W-:Y:S02]  /*3df0*/  BSSY B1, `(.L_x_130) ;  /* 0x0000005000017945 */ /* 0x000fe40003800000 */
[----:B------:R-:W-:-:S05]  /*3e00*/  FFMA R73, R73, R153, R2 ;  /* 0x0000009949497223 */ /* 0x000fca0000000002 */
[----:B------:R0:W-:Y:S05]  /*3e10*/  @P2 STG.E desc[UR36][R4.64+0x184], R73 ;  /* 0x0001844904002986 */ /* 0x0001ea000c101924 */
[----:B------:R-:W-:Y:S05]  /*3e20*/  @!P0 BRA `(.L_x_131) ;  /* 0x0000000000048947 */ /* 0x000fea0003800000 */
[----:B------:R0:W5:Y:S02]  /*3e30*/  LDG.E.LTC128B R19, desc[UR36][R8.64+0x180] ;  /* 0x0001802408137981 */ /* 0x000164000c1e1920 */
.L_x_131:
[----:B------:R-:W-:Y:S05]  /*3e40*/  BSYNC B1 ;  /* 0x0000000000017941 */ /* 0x000fea0003800000 */
.L_x_130:
        /* <DEDUP_REMOVED lines=8> */
.L_x_133:
[----:B------:R-:W-:Y:S05]  /*3ed0*/  BSYNC B1 ;  /* 0x0000000000017941 */ /* 0x000fea0003800000 */
.L_x_132:
        /* <DEDUP_REMOVED lines=8> */
.L_x_135:
[----:B------:R-:W-:Y:S05]  /*3f60*/  BSYNC B1 ;  /* 0x0000000000017941 */ /* 0x000fea0003800000 */
.L_x_134:
[----:B0----5:R-:W-:Y:S01]  /*3f70*/  FMUL R13, R19, R152 ;  /* 0x00000098130d7220 */ /* 0x021fe20000400000 */
[----:B------:R-:W-:Y:S01]  /*3f80*/  ISETP.GT.AND P1, PT, R3, RZ, P0 ;  /* 0x000000ff0300720c */ /* 0x000fe20000724270 */
[----:B------:R-:W-:Y:S02]  /*3f90*/  BSSY B1, `(.L_x_136) ;  /* 0x0000005000017945 */ /* 0x000fe40003800000 */
[----:B------:R-:W-:-:S05]  /*3fa0*/  FFMA R13, R76, R153, R13 ;  /* 0x000000994c0d7223 */ /* 0x000fca000000000d */
[----:B------:R0:W-:Y:S05]  /*3fb0*/  @P3 STG.E desc[UR36][R4.64+0x1a0], R13 ;  /* 0x0001a00d04003986 */ /* 0x0001ea000c101924 */
[----:B------:R-:W-:Y:S05]  /*3fc0*/  @!P1 BRA `(.L_x_137) ;  /* 0x0000000000049947 */ /* 0x000fea0003800000 */
[----:B------:R0:W5:Y:S02]  /*3fd0*/  LDG.E.LTC128B R19, desc[UR36][R6.64+0x1a4] ;  /* 0x0001a42406137981 */ /* 0x000164000c1e1920 */
.L_x_137:
[----:B------:R-:W-:Y:S05]  /*3fe0*/  BSYNC B1 ;  /* 0x0000000000017941 */ /* 0x000fea0003800000 */
.L_x_136:
[----:B-----5:R-:W-:Y:S01]  /*3ff0*/  FMUL R2, R19, R152 ;  /* 0x0000009813027220 */ /* 0x020fe20000400000 */
[----:B------:R-:W-:Y:S01]  /*4000*/  ISETP.GT.AND P2, PT, R3, 0x8, P2 ;  /* 0x000000080300780c */ /* 0x000fe20001744270 */
[----:B------:R-:W-:Y:S02]  /*4010*/  BSSY B1, `(.L_x_138) ;  /* 0x0000005000017945 */ /* 0x000fe40003800000 */
[----:B------:R-:W-:-:S05]  /*4020*/  FFMA R77, R77, R153, R2 ;  /* 0x000000994d4d7223 */ /* 0x000fca0000000002 */
[----:B------:R0:W-:Y:S05]  /*4030*/  @P1 STG.E desc[UR36][R4.64+0x1a4], R77 ;  /* 0x0001a44d04001986 */ /* 0x0001ea000c101924 */
[----:B------:R-:W-:Y:S05]  /*4040*/  @!P2 BRA `(.L_x_139) ;  /* 0x000000000004a947 */ /* 0x000fea0003800000 */
[----:B------:R0:W5:Y:S02]  /*4050*/  LDG.E.LTC128B R19, desc[UR36][R8.64+0x1a0] ;  /* 0x0001a02408137981 */ /* 0x000164000c1e1920 */
.L_x_139:
[----:B------:R-:W-:Y:S05]  /*4060*/  BSYNC B1 ;  /* 0x0000000000017941 */ /* 0x000fea0003800000 */
.L_x_138:
        /* <DEDUP_REMOVED lines=8> */
.L_x_141:
[----:B------:R-:W-:Y:S05]  /*40f0*/  BSYNC B1 ;  /* 0x0000000000017941 */ /* 0x000fea0003800000 */
.L_x_140:
        /* <DEDUP_REMOVED lines=8> */
.L_x_143:
[----:B------:R-:W-:Y:S05]  /*4180*/  BSYNC B1 ;  /* 0x0000000000017941 */ /* 0x000fea0003800000 */
.L_x_142:
[----:B0----5:R-:W-:Y:S01]  /*4190*/  FMUL R13, R19, R152 ;  /* 0x00000098130d7220 */ /* 0x021fe20000400000 */
[----:B------:R-:W-:Y:S01]  /*41a0*/  ISETP.GT.AND P0, PT, R3, RZ, P2 ;  /* 0x000000ff0300720c */ /* 0x000fe20001704270 */
[----:B------:R-:W-:Y:S02]  /*41b0*/  BSSY B1, `(.L_x_144) ;  /* 0x0000005000017945 */ /* 0x000fe40003800000 */
[----:B------:R-:W-:-:S05]  /*41c0*/  FFMA R13, R80, R153, R13 ;  /* 0x00000099500d7223 */ /* 0x000fca000000000d */
[----:B------:R0:W-:Y:S05]  /*41d0*/  @P3 STG.E desc[UR36][R4.64+0x1c0], R13 ;  /* 0x0001c00d04003986 */ /* 0x0001ea000c101924 */
[----:B------:R-:W-:Y:S05]  /*41e0*/  @!P0 BRA `(.L_x_145) ;  /* 0x0000000000048947 */ /* 0x000fea0003800000 */
[----:B------:R0:W5:Y:S02]  /*41f0*/  LDG.E.LTC128B R19, desc[UR36][R6.64+0x1c4] ;  /* 0x0001c42406137981 */ /* 0x000164000c1e1920 */
.L_x_145:
[----:B------:R-:W-:Y:S05]  /*4200*/  BSYNC B1 ;  /* 0x0000000000017941 */ /* 0x000fea0003800000 */
.L_x_144:
[----:B-----5:R-:W-:Y:S01]  /*4210*/  FMUL R2, R19, R152 ;  /* 0x0000009813027220 */ /* 0x020fe20000400000 */
[----:B------:R-:W-:Y:S01]  /*4220*/  ISETP.GT.AND P1, PT, R3, 0x8, P1 ;  /* 0x000000080300780c */ /* 0x000fe20000f24270 */
[----:B------:R-:W-:Y:S02]  /*4230*/  BSSY B1, `(.L_x_146) ;  /* 0x0000005000017945 */ /* 0x000fe40003800000 */
[----:B------:R-:W-:-:S05]  /*4240*/  FFMA R81, R81, R153, R2 ;  /* 0x0000009951517223 */ /* 0x000fca0000000002 */
[----:B------:R0:W-:Y:S05]  /*4250*/  @P0 STG.E desc[UR36][R4.64+0x1c4], R81 ;  /* 0x0001c45104000986 */ /* 0x0001ea000c101924 */
[----:B------:R-:W-:Y:S05]  /*4260*/  @!P1 BRA `(.L_x_147) ;  /* 0x0000000000049947 */ /* 0x000fea0003800000 */
[----:B------:R0:W5:Y:S02]  /*4270*/  LDG.E.LTC128B R19, desc[UR36][R8.64+0x1c0] ;  /* 0x0001c02408137981 */ /* 0x000164000c1e1920 */
.L_x_147:
[----:B------:R-:W-:Y:S05]  /*4280*/  BSYNC B1 ;  /* 0x0000000000017941 */ /* 0x000fea0003800000 */
.L_x_146:
        /* <DEDUP_REMOVED lines=8> */
.L_x_149:
[----:B------:R-:W-:Y:S05]  /*4310*/  BSYNC B1 ;  /* 0x0000000000017941 */ /* 0x000fea0003800000 */
.L_x_148:
        /* <DEDUP_REMOVED lines=8> */
.L_x_151:
[----:B------:R-:W-:Y:S05]  /*43a0*/  BSYNC B1 ;  /* 0x0000000000017941 */ /* 0x000fea0003800000 */
.L_x_150:
[----:B0----5:R-:W-:Y:S01]  /*43b0*/  FMUL R13, R19, R152 ;  /* 0x00000098130d7220 */ /* 0x021fe20000400000 */
[----:B------:R-:W-:Y:S01]  /*43c0*/  ISETP.GT.AND P2, PT, R3, RZ, P1 ;  /* 0x000000ff0300720c */ /* 0x000fe20000f44270 */
[----:B------:R-:W-:Y:S02]  /*43d0*/  BSSY B1, `(.L_x_152) ;  /* 0x0000005000017945 */ /* 0x000fe40003800000 */
[----:B------:R-:W-:-:S05]  /*43e0*/  FFMA R13, R84, R153, R13 ;  /* 0x00000099540d7223 */ /* 0x000fca000000000d */
[----:B------:R0:W-:Y:S05]  /*43f0*/  @P3 STG.E desc[UR36][R4.64+0x1e0], R13 ;  /* 0x0001e00d04003986 */ /* 0x0001ea000c101924 */
[----:B------:R-:W-:Y:S05]  /*4400*/  @!P2 BRA `(.L_x_153) ;  /* 0x000000000004a947 */ /* 0x000fea0003800000 */
[----:B------:R0:W5:Y:S02]  /*4410*/  LDG.E.LTC128B R19, desc[UR36][R6.64+0x1e4] ;  /* 0x0001e42406137981 */ /* 0x000164000c1e1920 */
.L_x_153:
[----:B------:R-:W-:Y:S05]  /*4420*/  BSYNC B1 ;  /* 0x0000000000017941 */ /* 0x000fea0003800000 */
.L_x_152:
[----:B-----5:R-:W-:Y:S01]  /*4430*/  FMUL R2, R19, R152 ;  /* 0x0000009813027220 */ /* 0x020fe20000400000 */
[----:B------:R-:W-:Y:S01]  /*4440*/  ISETP.GT.AND P0, PT, R3, 0x8, P0 ;  /* 0x000000080300780c */ /* 0x000fe20000704270 */
[----:B------:R-:W-:Y:S02]  /*4450*/  BSSY B1, `(.L_x_154) ;  /* 0x0000005000017945 */ /* 0x000fe40003800000 */
[----:B------:R-:W-:-:S05]  /*4460*/  FFMA R85, R85, R153, R2 ;  /* 0x0000009955557223 */ /* 0x000fca0000000002 */
[----:B------:R0:W-:Y:S05]  /*4470*/  @P2 STG.E desc[UR36][R4.64+0x1e4], R85 ;  /* 0x0001e45504002986 */ /* 0x0001ea000c101924 */
[----:B------:R-:W-:Y:S05]  /*4480*/  @!P0 BRA `(.L_x_155) ;  /* 0x0000000000048947 */ /* 0x000fea0003800000 */
[----:B------:R0:W5:Y:S02]  /*4490*/  LDG.E.LTC128B R19, desc[UR36][R8.64+0x1e0] ;  /* 0x0001e02408137981 */ /* 0x000164000c1e1920 */
.L_x_155:
[----:B------:R-:W-:Y:S05]  /*44a0*/  BSYNC B1 ;  /* 0x0000000000017941 */ /* 0x000fea0003800000 */
.L_x_154:
        /* <DEDUP_REMOVED lines=8> */
.L_x_157:
[----:B------:R-:W-:Y:S05]  /*4530*/  BSYNC B1 ;  /* 0x0000000000017941 */ /* 0x000fea0003800000 */
.L_x_156:
        /* <DEDUP_REMOVED lines=8> */
.L_x_159:
[----:B------:R-:W-:Y:S05]  /*45c0*/  BSYNC B1 ;  /* 0x0000000000017941 */ /* 0x000fea0003800000 */
.L_x_158:
[----:B0----5:R-:W-:Y:S01]  /*45d0*/  FMUL R13, R19, R152 ;  /* 0x00000098130d7220 */ /* 0x021fe20000400000 */
[----:B------:R-:W-:Y:S01]  /*45e0*/  ISETP.GT.AND P1, PT, R3, RZ, P0 ;  /* 0x000000ff0300720c */ /* 0x000fe20000724270 */
[----:B------:R-:W-:Y:S02]  /*45f0*/  BSSY B1, `(.L_x_160) ;  /* 0x0000005000017945 */ /* 0x000fe40003800000 */
[----:B------:R-:W-:-:S05]  /*4600*/  FFMA R13, R88, R153, R13 ;  /* 0x00000099580d7223 */ /* 0x000fca000000000d */
[----:B------:R0:W-:Y:S05]  /*4610*/  @P3 STG.E desc[UR36][R4.64+0x200], R13 ;  /* 0x0002000d04003986 */ /* 0x0001ea000c101924 */
[----:B------:R-:W-:Y:S05]  /*4620*/  @!P1 BRA `(.L_x_161) ;  /* 0x0000000000049947 */ /* 0x000fea0003800000 */
[----:B------:R0:W5:Y:S02]  /*4630*/  LDG.E.LTC128B R19, desc[UR36][R6.64+0x204] ;  /* 0x0002042406137981 */ /* 0x000164000c1e1920 */
.L_x_161:
[----:B------:R-:W-:Y:S05]  /*4640*/  BSYNC B1 ;  /* 0x0000000000017941 */ /* 0x000fea0003800000 */
.L_x_160:
[----:B-----5:R-:W-:Y:S01]  /*4650*/  FMUL R2, R19, R152 ;  /* 0x0000009813027220 */ /* 0x020fe20000400000 */
[----:B------:R-:W-:Y:S01]  /*4660*/  ISETP.GT.AND P2, PT, R3, 0x8, P2 ;  /* 0x000000080300780c */ /* 0x000fe20001744270 */
[----:B------:R-:W-:Y:S02]  /*4670*/  BSSY B1, `(.L_x_162) ;  /* 0x0000005000017945 */ /* 0x000fe40003800000 */
[----:B------:R-:W-:-:S05]  /*4680*/  FFMA R89, R89, R153, R2 ;  /* 0x0000009959597223 */ /* 0x000fca0000000002 */
[----:B------:R0:W-:Y:S05]  /*4690*/  @P1 STG.E desc[UR36][R4.64+0x204], R89 ;  /* 0x0002045904001986 */ /* 0x0001ea000c101924 */
[----:B------:R-:W-:Y:S05]  /*46a0*/  @!P2 BRA `(.L_x_163) ;  /* 0x000000000004a947 */ /* 0x000fea0003800000 */
[----:B------:R0:W5:Y:S02]  /*46b0*/  LDG.E.LTC128B R19, desc[UR36][R8.64+0x200] ;  /* 0x0002002408137981 */ /* 0x000164000c1e1920 */
.L_x_163:
[----:B------:R-:W-:Y:S05]  /*46c0*/  BSYNC B1 ;  /* 0x0000000000017941 */ /* 0x000fea0003800000 */
.L_x_162:
        /* <DEDUP_REMOVED lines=8> */
.L_x_165:
[----:B------:R-:W-:Y:S05]  /*4750*/  BSYNC B1 ;  /* 0x0000000000017941 */ /* 0x000fea0003800000 */
.L_x_164:
        /* <DEDUP_REMOVED lines=8> */
.L_x_167:
[----:B------:R-:W-:Y:S05]  /*47e0*/  BSYNC B1 ;  /* 0x0000000000017941 */ /* 0x000fea0003800000 */
.L_x_166:
[----:B0----5:R-:W-:Y:S01]  /*47f0*/  FMUL R13, R19, R152 ;  /* 0x00000098130d7220 */ /* 0x021fe20000400000 */
[----:B------:R-:W-:Y:S01]  /*4800*/  ISETP.GT.AND P0, PT, R3, RZ, P2 ;  /* 0x000000ff0300720c */ /* 0x000fe20001704270 */
[----:B------:R-:W-:Y:S02]  /*4810*/  BSSY B1, `(.L_x_168) ;  /* 0x0000005000017945 */ /* 0x000fe40003800000 */
[----:B------:R-:W-:-:S05]  /*4820*/  FFMA R13, R92, R153, R13 ;  /* 0x000000995c0d7223 */ /* 0x000fca000000000d */
[----:B------:R0:W-:Y:S05]  /*4830*/  @P3 STG.E desc[UR36][R4.64+0x220], R13 ;  /* 0x0002200d04003986 */ /* 0x0001ea000c101924 */
[----:B------:R-:W-:Y:S05]  /*4840*/  @!P0 BRA `(.L_x_169) ;  /* 0x0000000000048947 */ /* 0x000fea0003800000 */
[----:B------:R0:W5:Y:S02]  /*4850*/  LDG.E.LTC128B R19, desc[UR36][R6.64+0x224] ;  /* 0x0002242406137981 */ /* 0x000164000c1e1920 */
.L_x_169:
[----:B------:R-:W-:Y:S05]  /*4860*/  BSYNC B1 ;  /* 0x0000000000017941 */ /* 0x000fea0003800000 */
.L_x_168:
[----:B-----5:R-:W-:Y:S01]  /*4870*/  FMUL R2, R19, R152 ;  /* 0x0000009813027220 */ /* 0x020fe20000400000 */
[----:B------:R-:W-:Y:S01]  /*4880*/  ISETP.GT.AND P1, PT, R3, 0x8, P1 ;  /* 0x000000080300780c */ /* 0x000fe20000f24270 */
[----:B------:R-:W-:Y:S02]  /*4890*/  BSSY B1, `(.L_x_170) ;  /* 0x0000005000017945 */ /* 0x000fe40003800000 */
[----:B------:R-:W-:-:S05]  /*48a0*/  FFMA R93, R93, R153, R2 ;  /* 0x000000995d5d7223 */ /* 0x000fca0000000002 */
[----:B------:R0:W-:Y:S05]  /*48b0*/  @P0 STG.E desc[UR36][R4.64+0x224], R93 ;  /* 0x0002245d04000986 */ /* 0x0001ea000c101924 */
[----:B------:R-:W-:Y:S05]  /*48c0*/  @!P1 BRA `(.L_x_171) ;  /* 0x0000000000049947 */ /* 0x000fea0003800000 */
[----:B------:R0:W5:Y:S02]  /*48d0*/  LDG.E.LTC128B R19, desc[UR36][R8.64+0x220] ;  /* 0x0002202408137981 */ /* 0x000164000c1e1920 */
.L_x_171:
[----:B------:R-:W-:Y:S05]  /*48e0*/  BSYNC B1 ;  /* 0x0000000000017941 */ /* 0x000fea0003800000 */
.L_x_170:
        /* <DEDUP_REMOVED lines=8> */
.L_x_173:
[----:B------:R-:W-:Y:S05]  /*4970*/  BSYNC B1 ;  /* 0x0000000000017941 */ /* 0x000fea0003800000 */
.L_x_172:
        /* <DEDUP_REMOVED lines=8> */
.L_x_175:
[----:B------:R-:W-:Y:S05]  /*4a00*/  BSYNC B1 ;  /* 0x0000000000017941 */ /* 0x000fea0003800000 */
.L_x_174:
[----:B0----5:R-:W-:Y:S01]  /*4a10*/  FMUL R13, R19, R152 ;  /* 0x00000098130d7220 */ /* 0x021fe20000400000 */
[----:B------:R-:W-:Y:S01]  /*4a20*/  ISETP.GT.AND P2, PT, R3, RZ, P1 ;  /* 0x000000ff0300720c */ /* 0x000fe20000f44270 */
[----:B------:R-:W-:Y:S02]  /*4a30*/  BSSY B1, `(.L_x_176) ;  /* 0x0000005000017945 */ /* 0x000fe40003800000 */
[----:B------:R-:W-:-:S05]  /*4a40*/  FFMA R13, R96, R153, R13 ;  /* 0x00000099600d7223 */ /* 0x000fca000000000d */
[----:B------:R0:W-:Y:S05]  /*4a50*/  @P3 STG.E desc[UR36][R4.64+0x240], R13 ;  /* 0x0002400d04003986 */ /* 0x0001ea000c101924 */
[----:B------:R-:W-:Y:S05]  /*4a60*/  @!P2 BRA `(.L_x_177) ;  /* 0x000000000004a947 */ /* 0x000fea0003800000 */
[----:B------:R0:W5:Y:S02]  /*4a70*/  LDG.E.LTC128B R19, desc[UR36][R6.64+0x244] ;  /* 0x0002442406137981 */ /* 0x000164000c1e1920 */
.L_x_177:
[----:B------:R-:W-:Y:S05]  /*4a80*/  BSYNC B1 ;  /* 0x0000000000017941 */ /* 0x000fea0003800000 */
.L_x_176:
[----:B-----5:R-:W-:Y:S01]  /*4a90*/  FMUL R2, R19, R152 ;  /* 0x0000009813027220 */ /* 0x020fe20000400000 */
[----:B------:R-:W-:Y:S01]  /*4aa0*/  ISETP.GT.AND P0, PT, R3, 0x8, P0 ;  /* 0x000000080300780c */ /* 0x000fe20000704270 */
[----:B------:R-:W-:Y:S02]  /*4ab0*/  BSSY B1, `(.L_x_178) ;  /* 0x0000005000017945 */ /* 0x000fe40003800000 */
[----:B------:R-:W-:-:S05]  /*4ac0*/  FFMA R97, R97, R153, R2 ;  /* 0x0000009961617223 */ /* 0x000fca0000000002 */
[----:B------:R0:W-:Y:S05]  /*4ad0*/  @P2 STG.E desc[UR36][R4.64+0x244], R97 ;  /* 0x0002446104002986 */ /* 0x0001ea000c101924 */
[----:B------:R-:W-:Y:S05]  /*4ae0*/  @!P0 BRA `(.L_x_179) ;  /* 0x0000000000048947 */ /* 0x000fea0003800000 */
[----:B------:R0:W5:Y:S02]  /*4af0*/  LDG.E.LTC128B R19, desc[UR36][R8.64+0x240] ;  /* 0x0002402408137981 */ /* 0x000164000c1e1920 */
.L_x_179:
[----:B------:R-:W-:Y:S05]  /*4b00*/  BSYNC B1 ;  /* 0x0000000000017941 */ /* 0x000fea0003800000 */
.L_x_178:
        /* <DEDUP_REMOVED lines=8> */
.L_x_181:
[----:B------:R-:W-:Y:S05]  /*4b90*/  BSYNC B1 ;  /* 0x0000000000017941 */ /* 0x000fea0003800000 */
.L_x_180:
        /* <DEDUP_REMOVED lines=8> */
.L_x_183:
[----:B------:R-:W-:Y:S05]  /*4c20*/  BSYNC B1 ;  /* 0x0000000000017941 */ /* 0x000fea0003800000 */
.L_x_182:
[----:B0----5:R-:W-:Y:S01]  /*4c30*/  FMUL R13, R19, R152 ;  /* 0x00000098130d7220 */ /* 0x021fe20000400000 */
[----:B------:R-:W-:Y:S01]  /*4c40*/  ISETP.GT.AND P1, PT, R3, RZ, P0 ;  /* 0x000000ff0300720c */ /* 0x000fe20000724270 */
[----:B------:R-:W-:Y:S02]  /*4c50*/  BSSY B1, `(.L_x_184) ;  /* 0x0000005000017945 */ /* 0x000fe40003800000 */
[----:B------:R-:W-:-:S05]  /*4c60*/  FFMA R13, R100, R153, R13 ;  /* 0x00000099640d7223 */ /* 0x000fca000000000d */
[----:B------:R0:W-:Y:S05]  /*4c70*/  @P3 STG.E desc[UR36][R4.64+0x260], R13 ;  /* 0x0002600d04003986 */ /* 0x0001ea000c101924 */
[----:B------:R-:W-:Y:S05]  /*4c80*/  @!P1 BRA `(.L_x_185) ;  /* 0x0000000000049947 */ /* 0x000fea0003800000 */
[----:B------:R0:W5:Y:S02]  /*4c90*/  LDG.E.LTC128B R19, desc[UR36][R6.64+0x264] ;  /* 0x0002642406137981 */ /* 0x000164000c1e1920 */
.L_x_185:
[----:B------:R-:W-:Y:S05]  /*4ca0*/  BSYNC B1 ;  /* 0x0000000000017941 */ /* 0x000fea0003800000 */
.L_x_184:
[----:B-----5:R-:W-:Y:S01]  /*4cb0*/  FMUL R2, R19, R152 ;  /* 0x0000009813027220 */ /* 0x020fe20000400000 */
[----:B------:R-:W-:Y:S01]  /*4cc0*/  ISETP.GT.AND P2, PT, R3, 0x8, P2 ;  /* 0x000000080300780c */ /* 0x000fe20001744270 */
[----:B------:R-:W-:Y:S02]  /*4cd0*/  BSSY B1, `(.L_x_186) ;  /* 0x0000005000017945 */ /* 0x000fe40003800000 */
[----:B------:R-:W-:-:S05]  /*4ce0*/  FFMA R101, R101, R153, R2 ;  /* 0x0000009965657223 */ /* 0x000fca0000000002 */
[----:B------:R0:W-:Y:S05]  /*4cf0*/  @P1 STG.E desc[UR36][R4.64+0x264], R101 ;  /* 0x0002646504001986 */ /* 0x0001ea000c101924 */
[----:B------:R-:W-:Y:S05]  /*4d00*/  @!P2 BRA `(.L_x_187) ;  /* 0x000000000004a947 */ /* 0x000fea0003800000 */
[----:B------:R0:W5:Y:S02]  /*4d10*/  LDG.E.LTC128B R19, desc[UR36][R8.64+0x260] ;  /* 0x0002602408137981 */ /* 0x000164000c1e1920 */
.L_x_187:
[----:B------:R-:W-:Y:S05]  /*4d20*/  BSYNC B1 ;  /* 0x0000000000017941 */ /* 0x000fea0003800000 */
.L_x_186:
        /* <DEDUP_REMOVED lines=8> */
.L_x_189:
[----:B------:R-:W-:Y:S05]  /*4db0*/  BSYNC B1 ;  /* 0x0000000000017941 */ /* 0x000fea0003800000 */
.L_x_188:
        /* <DEDUP_REMOVED lines=8> */
.L_x_191:
[----:B------:R-:W-:Y:S05]  /*4e40*/  BSYNC B1 ;  /* 0x0000000000017941 */ /* 0x000fea0003800000 */
.L_x_190:
[----:B0----5:R-:W-:Y:S01]  /*4e50*/  FMUL R13, R19, R152 ;  /* 0x00000098130d7220 */ /* 0x021fe20000400000 */
[----:B------:R-:W-:Y:S01]  /*4e60*/  ISETP.GT.AND P0, PT, R3, RZ, P2 ;  /* 0x000000ff0300720c */ /* 0x000fe20001704270 */
[----:B------:R-:W-:Y:S02]  /*4e70*/  BSSY B1, `(.L_x_192) ;  /* 0x0000005000017945 */ /* 0x000fe40003800000 */
[----:B------:R-:W-:-:S05]  /*4e80*/  FFMA R13, R104, R153, R13 ;  /* 0x00000099680d7223 */ /* 0x000fca000000000d */
[----:B------:R0:W-:Y:S05]  /*4e90*/  @P3 STG.E desc[UR36][R4.64+0x280], R13 ;  /* 0x0002800d04003986 */ /* 0x0001ea000c101924 */
[----:B------:R-:W-:Y:S05]  /*4ea0*/  @!P0 BRA `(.L_x_193) ;  /* 0x0000000000048947 */ /* 0x000fea0003800000 */
[----:B------:R0:W5:Y:S02]  /*4eb0*/  LDG.E.LTC128B R19, desc[UR36][R6.64+0x284] ;  /* 0x0002842406137981 */ /* 0x000164000c1e1920 */
.L_x_193:
[----:B------:R-:W-:Y:S05]  /*4ec0*/  BSYNC B1 ;  /* 0x0000000000017941 */ /* 0x000fea0003800000 */
.L_x_192:
[----:B-----5:R-:W-:Y:S01]  /*4ed0*/  FMUL R2, R19, R152 ;  /* 0x0000009813027220 */ /* 0x020fe20000400000 */
[----:B------:R-:W-:Y:S01]  /*4ee0*/  ISETP.GT.AND P1, PT, R3, 0x8, P1 ;  /* 0x000000080300780c */ /* 0x000fe20000f24270 */
[----:B------:R-:W-:Y:S02]  /*4ef0*/  BSSY B1, `(.L_x_194) ;  /* 0x0000005000017945 */ /* 0x000fe40003800000 */
[----:B------:R-:W-:-:S05]  /*4f00*/  FFMA R105, R105, R153, R2 ;  /* 0x0000009969697223 */ /* 0x000fca0000000002 */
[----:B------:R0:W-:Y:S05]  /*4f10*/  @P0 STG.E desc[UR36][R4.64+0x284], R105 ;  /* 0x0002846904000986 */ /* 0x0001ea000c101924 */
[----:B------:R-:W-:Y:S05]  /*4f20*/  @!P1 BRA `(.L_x_195) ;  /* 0x0000000000049947 */ /* 0x000fea0003800000 */
[----:B------:R0:W5:Y:S02]  /*4f30*/  LDG.E.LTC128B R19, desc[UR36][R8.64+0x280] ;  /* 0x0002802408137981 */ /* 0x000164000c1e1920 */
.L_x_195:
[----:B------:R-:W-:Y:S05]  /*4f40*/  BSYNC B1 ;  /* 0x0000000000017941 */ /* 0x000fea0003800000 */
.L_x_194:
        /* <DEDUP_REMOVED lines=8> */
.L_x_197:
[----:B------:R-:W-:Y:S05]  /*4fd0*/  BSYNC B1 ;  /* 0x0000000000017941 */ /* 0x000fea0003800000 */
.L_x_196:
        /* <DEDUP_REMOVED lines=8> */
.L_x_199:
[----:B------:R-:W-:Y:S05]  /*5060*/  BSYNC B1 ;  /* 0x0000000000017941 */ /* 0x000fea0003800000 */
.L_x_198:
[----:B0----5:R-:W-:Y:S01]  /*5070*/  FMUL R13, R19, R152 ;  /* 0x00000098130d7220 */ /* 0x021fe20000400000 */
[----:B------:R-:W-:Y:S01]  /*5080*/  ISETP.GT.AND P2, PT, R3, RZ, P1 ;  /* 0x000000ff0300720c */ /* 0x000fe20000f44270 */
[----:B------:R-:W-:Y:S02]  /*5090*/  BSSY B1, `(.L_x_200) ;  /* 0x0000005000017945 */ /* 0x000fe40003800000 */
[----:B------:R-:W-:-:S05]  /*50a0*/  FFMA R13, R108, R153, R13 ;  /* 0x000000996c0d7223 */ /* 0x000fca000000000d */
[----:B------:R0:W-:Y:S05]  /*50b0*/  @P3 STG.E desc[UR36][R4.64+0x2a0], R13 ;  /* 0x0002a00d04003986 */ /* 0x0001ea000c101924 */
[----:B------:R-:W-:Y:S05]  /*50c0*/  @!P2 BRA `(.L_x_201) ;  /* 0x000000000004a947 */ /* 0x000fea0003800000 */
[----:B------:R0:W5:Y:S02]  /*50d0*/  LDG.E.LTC128B R19, desc[UR36][R6.64+0x2a4] ;  /* 0x0002a42406137981 */ /* 0x000164000c1e1920 */
.L_x_201:
[----:B------:R-:W-:Y:S05]  /*50e0*/  BSYNC B1 ;  /* 0x0000000000017941 */ /* 0x000fea0003800000 */
.L_x_200:
[----:B-----5:R-:W-:Y:S01]  /*50f0*/  FMUL R2, R19, R152 ;  /* 0x0000009813027220 */ /* 0x020fe20000400000 */
[----:B------:R-:W-:Y:S01]  /*5100*/  ISETP.GT.AND P0, PT, R3, 0x8, P0 ;  /* 0x000000080300780c */ /* 0x000fe20000704270 */
[----:B------:R-:W-:Y:S02]  /*5110*/  BSSY B1, `(.L_x_202) ;  /* 0x0000005000017945 */ /* 0x000fe40003800000 */
[----:B------:R-:W-:-:S05]  /*5120*/  FFMA R109, R109, R153, R2 ;  /* 0x000000996d6d7223 */ /* 0x000fca0000000002 */
[----:B------:R0:W-:Y:S05]  /*5130*/  @P2 STG.E desc[UR36][R4.64+0x2a4], R109 ;  /* 0x0002a46d04002986 */ /* 0x0001ea000c101924 */
[----:B------:R-:W-:Y:S05]  /*5140*/  @!P0 BRA `(.L_x_203) ;  /* 0x0000000000048947 */ /* 0x000fea0003800000 */
[----:B------:R0:W5:Y:S02]  /*5150*/  LDG.E.LTC128B R19, desc[UR36][R8.64+0x2a0] ;  /* 0x0002a02408137981 */ /* 0x000164000c1e1920 */
.L_x_203:
[----:B------:R-:W-:Y:S05]  /*5160*/  BSYNC B1 ;  /* 0x0000000000017941 */ /* 0x000fea0003800000 */
.L_x_202:
        /* <DEDUP_REMOVED lines=8> */
.L_x_205:
[----:B------:R-:W-:Y:S05]  /*51f0*/  BSYNC B1 ;  /* 0x0000000000017941 */ /* 0x000fea0003800000 */
.L_x_204:
        /* <DEDUP_REMOVED lines=8> */
.L_x_207:
[----:B------:R-:W-:Y:S05]  /*5280*/  BSYNC B1 ;  /* 0x0000000000017941 */ /* 0x000fea0003800000 */
.L_x_206:
[----:B0----5:R-:W-:Y:S01]  /*5290*/  FMUL R13, R19, R152 ;  /* 0x00000098130d7220 */ /* 0x021fe20000400000 */
[----:B------:R-:W-:Y:S01]  /*52a0*/  ISETP.GT.AND P1, PT, R3, RZ, P0 ;  /* 0x000000ff0300720c */ /* 0x000fe20000724270 */
[----:B------:R-:W-:Y:S02]  /*52b0*/  BSSY B1, `(.L_x_208) ;  /* 0x0000005000017945 */ /* 0x000fe40003800000 */
[----:B------:R-:W-:-:S05]  /*52c0*/  FFMA R13, R112, R153, R13 ;  /* 0x00000099700d7223 */ /* 0x000fca000000000d */
[----:B------:R0:W-:Y:S05]  /*52d0*/  @P3 STG.E desc[UR36][R4.64+0x2c0], R13 ;  /* 0x0002c00d04003986 */ /* 0x0001ea000c101924 */
[----:B------:R-:W-:Y:S05]  /*52e0*/  @!P1 BRA `(.L_x_209) ;  /* 0x0000000000049947 */ /* 0x000fea0003800000 */
[----:B------:R0:W5:Y:S02]  /*52f0*/  LDG.E.LTC128B R19, desc[UR36][R6.64+0x2c4] ;  /* 0x0002c42406137981 */ /* 0x000164000c1e1920 */
.L_x_209:
[----:B------:R-:W-:Y:S05]  /*5300*/  BSYNC B1 ;  /* 0x0000000000017941 */ /* 0x000fea0003800000 */
.L_x_208:
[----:B-----5:R-:W-:Y:S01]  /*5310*/  FMUL R2, R19, R152 ;  /* 0x0000009813027220 */ /* 0x020fe20000400000 */
[----:B------:R-:W-:Y:S01]  /*5320*/  ISETP.GT.AND P2, PT, R3, 0x8, P2 ;  /* 0x000000080300780c */ /* 0x000fe20001744270 */
[----:B------:R-:W-:Y:S02]  /*5330*/  BSSY B1, `(.L_x_210) ;  /* 0x0000005000017945 */ /* 0x000fe40003800000 */
[----:B------:R-:W-:-:S05]  /*5340*/  FFMA R113, R113, R153, R2 ;  /* 0x0000009971717223 */ /* 0x000fca0000000002 */
[----:B------:R0:W-:Y:S05]  /*5350*/  @P1 STG.E desc[UR36][R4.64+0x2c4], R113 ;  /* 0x0002c47104001986 */ /* 0x0001ea000c101924 */
[----:B------:R-:W-:Y:S05]  /*5360*/  @!P2 BRA `(.L_x_211) ;  /* 0x000000000004a947 */ /* 0x000fea0003800000 */
[----:B------:R0:W5:Y:S02]  /*5370*/  LDG.E.LTC128B R19, desc[UR36][R8.64+0x2c0] ;  /* 0x0002c02408137981 */ /* 0x000164000c1e1920 */
.L_x_211:
[----:B------:R-:W-:Y:S05]  /*5380*/  BSYNC B1 ;  /* 0x0000000000017941 */ /* 0x000fea0003800000 */
.L_x_210:
        /* <DEDUP_REMOVED lines=8> */
.L_x_213:
[----:B------:R-:W-:Y:S05]  /*5410*/  BSYNC B1 ;  /* 0x0000000000017941 */ /* 0x000fea0003800000 */
.L_x_212:
        /* <DEDUP_REMOVED lines=8> */
.L_x_215:
[----:B------:R-:W-:Y:S05]  /*54a0*/  BSYNC B1 ;  /* 0x0000000000017941 */ /* 0x000fea0003800000 */
.L_x_214:
[----:B0----5:R-:W-:Y:S01]  /*54b0*/  FMUL R13, R19, R152 ;  /* 0x00000098130d7220 */ /* 0x021fe20000400000 */
[----:B------:R-:W-:Y:S01]  /*54c0*/  ISETP.GT.AND P0, PT, R3, RZ, P2 ;  /* 0x000000ff0300720c */ /* 0x000fe20001704270 */
[----:B------:R-:W-:Y:S02]  /*54d0*/  BSSY B1, `(.L_x_216) ;  /* 0x0000005000017945 */ /* 0x000fe40003800000 */
[----:B------:R-:W-:-:S05]  /*54e0*/  FFMA R13, R116, R153, R13 ;  /* 0x00000099740d7223 */ /* 0x000fca000000000d */
[----:B------:R0:W-:Y:S05]  /*54f0*/  @P3 STG.E desc[UR36][R4.64+0x2e0], R13 ;  /* 0x0002e00d04003986 */ /* 0x0001ea000c101924 */
[----:B------:R-:W-:Y:S05]  /*5500*/  @!P0 BRA `(.L_x_217) ;  /* 0x0000000000048947 */ /* 0x000fea0003800000 */
[----:B------:R0:W5:Y:S02]  /*5510*/  LDG.E.LTC128B R19, desc[UR36][R6.64+0x2e4] ;  /* 0x0002e42406137981 */ /* 0x000164000c1e1920 */
.L_x_217:
[----:B------:R-:W-:Y:S05]  /*5520*/  BSYNC B1 ;  /* 0x0000000000017941 */ /* 0x000fea0003800000 */
.L_x_216:
[----:B-----5:R-:W-:Y:S01]  /*5530*/  FMUL R2, R19, R152 ;  /* 0x0000009813027220 */ /* 0x020fe20000400000 */
[----:B------:R-:W-:Y:S01]  /*5540*/  ISETP.GT.AND P1, PT, R3, 0x8, P1 ;  /* 0x000000080300780c */ /* 0x000fe20000f24270 */
[----:B------:R-:W-:Y:S02]  /*5550*/  BSSY B1, `(.L_x_218) ;  /* 0x0000005000017945 */ /* 0x000fe40003800000 */
[----:B------:R-:W-:-:S05]  /*5560*/  FFMA R117, R117, R153, R2 ;  /* 0x0000009975757223 */ /* 0x000fca0000000002 */
[----:B------:R0:W-:Y:S05]  /*5570*/  @P0 STG.E desc[UR36][R4.64+0x2e4], R117 ;  /* 0x0002e47504000986 */ /* 0x0001ea000c101924 */
[----:B------:R-:W-:Y:S05]  /*5580*/  @!P1 BRA `(.L_x_219) ;  /* 0x0000000000049947 */ /* 0x000fea0003800000 */
[----:B------:R0:W5:Y:S02]  /*5590*/  LDG.E.LTC128B R19, desc[UR36][R8.64+0x2e0] ;  /* 0x0002e02408137981 */ /* 0x000164000c1e1920 */
.L_x_219:
[----:B------:R-:W-:Y:S05]  /*55a0*/  BSYNC B1 ;  /* 0x0000000000017941 */ /* 0x000fea0003800000 */
.L_x_218:
        /* <DEDUP_REMOVED lines=8> */
.L_x_221:
[----:B------:R-:W-:Y:S05]  /*5630*/  BSYNC B1 ;  /* 0x0000000000017941 */ /* 0x000fea0003800000 */
.L_x_220:
        /* <DEDUP_REMOVED lines=8> */
.L_x_223:
[----:B------:R-:W-:Y:S05]  /*56c0*/  BSYNC B1 ;  /* 0x0000000000017941 */ /* 0x000fea0003800000 */
.L_x_222:
[----:B0----5:R-:W-:Y:S01]  /*56d0*/  FMUL R13, R19, R152 ;  /* 0x00000098130d7220 */ /* 0x021fe20000400000 */
[----:B------:R-:W-:Y:S01]  /*56e0*/  ISETP.GT.AND P2, PT, R3, RZ, P1 ;  /* 0x000000ff0300720c */ /* 0x000fe20000f44270 */
[----:B------:R-:W-:Y:S02]  /*56f0*/  BSSY B1, `(.L_x_224) ;  /* 0x0000005000017945 */ /* 0x000fe40003800000 */
[----:B------:R-:W-:-:S05]  /*5700*/  FFMA R13, R120, R153, R13 ;  /* 0x00000099780d7223 */ /* 0x000fca000000000d */
[----:B------:R0:W-:Y:S05]  /*5710*/  @P3 STG.E desc[UR36][R4.64+0x300], R13 ;  /* 0x0003000d04003986 */ /* 0x0001ea000c101924 */
[----:B------:R-:W-:Y:S05]  /*5720*/  @!P2 BRA `(.L_x_225) ;  /* 0x000000000004a947 */ /* 0x000fea0003800000 */
[----:B------:R0:W5:Y:S02]  /*5730*/  LDG.E.LTC128B R19, desc[UR36][R6.64+0x304] ;  /* 0x0003042406137981 */ /* 0x000164000c1e1920 */
.L_x_225:
[----:B------:R-:W-:Y:S05]  /*5740*/  BSYNC B1 ;  /* 0x0000000000017941 */ /* 0x000fea0003800000 */
.L_x_224:
[----:B-----5:R-:W-:Y:S01]  /*5750*/  FMUL R2, R19, R152 ;  /* 0x0000009813027220 */ /* 0x020fe20000400000 */
[----:B------:R-:W-:Y:S01]  /*5760*/  ISETP.GT.AND P0, PT, R3, 0x8, P0 ;  /* 0x000000080300780c */ /* 0x000fe20000704270 */
[----:B------:R-:W-:Y:S02]  /*5770*/  BSSY B1, `(.L_x_226) ;  /* 0x0000005000017945 */ /* 0x000fe40003800000 */
[----:B------:R-:W-:-:S05]  /*5780*/  FFMA R121, R121, R153, R2 ;  /* 0x0000009979797223 */ /* 0x000fca0000000002 */
[----:B------:R0:W-:Y:S05]  /*5790*/  @P2 STG.E desc[UR36][R4.64+0x304], R121 ;  /* 0x0003047904002986 */ /* 0x0001ea000c101924 */
[----:B------:R-:W-:Y:S05]  /*57a0*/  @!P0 BRA `(.L_x_227) ;  /* 0x0000000000048947 */ /* 0x000fea0003800000 */
[----:B------:R0:W5:Y:S02]  /*57b0*/  LDG.E.LTC128B R19, desc[UR36][R8.64+0x300] ;  /* 0x0003002408137981 */ /* 0x000164000c1e1920 */
.L_x_227:
[----:B------:R-:W-:Y:S05]  /*57c0*/  BSYNC B1 ;  /* 0x0000000000017941 */ /* 0x000fea0003800000 */
.L_x_226:
        /* <DEDUP_REMOVED lines=8> */
.L_x_229:
[----:B------:R-:W-:Y:S05]  /*5850*/  BSYNC B1 ;  /* 0x0000000000017941 */ /* 0x000fea0003800000 */
.L_x_228:
        /* <DEDUP_REMOVED lines=8> */
.L_x_231:
[----:B------:R-:W-:Y:S05]  /*58e0*/  BSYNC B1 ;  /* 0x0000000000017941 */ /* 0x000fea0003800000 */
.L_x_230:
[----:B0----5:R-:W-:Y:S01]  /*58f0*/  FMUL R13, R19, R152 ;  /* 0x00000098130d7220 */ /* 0x021fe20000400000 */
[----:B------:R-:W-:Y:S01]  /*5900*/  ISETP.GT.AND P1, PT, R3, RZ, P0 ;  /* 0x000000ff0300720c */ /* 0x000fe20000724270 */
[----:B------:R-:W-:Y:S02]  /*5910*/  BSSY B1, `(.L_x_232) ;  /* 0x0000005000017945 */ /* 0x000fe40003800000 */
[----:B------:R-:W-:-:S05]  /*5920*/  FFMA R13, R124, R153, R13 ;  /* 0x000000997c0d7223 */ /* 0x000fca000000000d */
[----:B------:R0:W-:Y:S05]  /*5930*/  @P3 STG.E desc[UR36][R4.64+0x320], R13 ;  /* 0x0003200d04003986 */ /* 0x0001ea000c101924 */
[----:B------:R-:W-:Y:S05]  /*5940*/  @!P1 BRA `(.L_x_233) ;  /* 0x0000000000049947 */ /* 0x000fea0003800000 */
[----:B------:R0:W5:Y:S02]  /*5950*/  LDG.E.LTC128B R19, desc[UR36][R6.64+0x324] ;  /* 0x0003242406137981 */ /* 0x000164000c1e1920 */
.L_x_233:
[----:B------:R-:W-:Y:S05]  /*5960*/  BSYNC B1 ;  /* 0x0000000000017941 */ /* 0x000fea0003800000 */
.L_x_232:
[----:B-----5:R-:W-:Y:S01]  /*5970*/  FMUL R2, R19, R152 ;  /* 0x0000009813027220 */ /* 0x020fe20000400000 */
[----:B------:R-:W-:Y:S01]  /*5980*/  ISETP.GT.AND P2, PT, R3, 0x8, P2 ;  /* 0x000000080300780c */ /* 0x000fe20001744270 */
[----:B------:R-:W-:Y:S02]  /*5990*/  BSSY B1, `(.L_x_234) ;  /* 0x0000005000017945 */ /* 0x000fe40003800000 */
[----:B------:R-:W-:-:S05]  /*59a0*/  FFMA R125, R125, R153, R2 ;  /* 0x000000997d7d7223 */ /* 0x000fca0000000002 */
[----:B------:R0:W-:Y:S05]  /*59b0*/  @P1 STG.E desc[UR36][R4.64+0x324], R125 ;  /* 0x0003247d04001986 */ /* 0x0001ea000c101924 */
[----:B------:R-:W-:Y:S05]  /*59c0*/  @!P2 BRA `(.L_x_235) ;  /* 0x000000000004a947 */ /* 0x000fea0003800000 */
[----:B------:R0:W5:Y:S02]  /*59d0*/  LDG.E.LTC128B R19, desc[UR36][R8.64+0x320] ;  /* 0x0003202408137981 */ /* 0x000164000c1e1920 */
.L_x_235:
[----:B------:R-:W-:Y:S05]  /*59e0*/  BSYNC B1 ;  /* 0x0000000000017941 */ /* 0x000fea0003800000 */
.L_x_234:
        /* <DEDUP_REMOVED lines=8> */
.L_x_237:
[----:B------:R-:W-:Y:S05]  /*5a70*/  BSYNC B1 ;  /* 0x0000000000017941 */ /* 0x000fea0003800000 */
.L_x_236:
        /* <DEDUP_REMOVED lines=8> */
.L_x_239:
[----:B------:R-:W-:Y:S05]  /*5b00*/  BSYNC B1 ;  /* 0x0000000000017941 */ /* 0x000fea0003800000 */
.L_x_238:
[----:B0----5:R-:W-:Y:S01]  /*5b10*/  FMUL R13, R19, R152 ;  /* 0x00000098130d7220 */ /* 0x021fe20000400000 */
[----:B------:R-:W-:Y:S01]  /*5b20*/  ISETP.GT.AND P0, PT, R3, RZ, P2 ;  /* 0x000000ff0300720c */ /* 0x000fe20001704270 */
[----:B------:R-:W-:Y:S02]  /*5b30*/  BSSY B1, `(.L_x_240) ;  /* 0x0000005000017945 */ /* 0x000fe40003800000 */
[----:B------:R-:W-:-:S05]  /*5b40*/  FFMA R13, R128, R153, R13 ;  /* 0x00000099800d7223 */ /* 0x000fca000000000d */
[----:B------:R0:W-:Y:S05]  /*5b50*/  @P3 STG.E desc[UR36][R4.64+0x340], R13 ;  /* 0x0003400d04003986 */ /* 0x0001ea000c101924 */
[----:B------:R-:W-:Y:S05]  /*5b60*/  @!P0 BRA `(.L_x_241) ;  /* 0x0000000000048947 */ /* 0x000fea0003800000 */
[----:B------:R0:W5:Y:S02]  /*5b70*/  LDG.E.LTC128B R19, desc[UR36][R6.64+0x344] ;  /* 0x0003442406137981 */ /* 0x000164000c1e1920 */
.L_x_241:
[----:B------:R-:W-:Y:S05]  /*5b80*/  BSYNC B1 ;  /* 0x0000000000017941 */ /* 0x000fea0003800000 */
.L_x_240:
[----:B-----5:R-:W-:Y:S01]  /*5b90*/  FMUL R2, R19, R152 ;  /* 0x0000009813027220 */ /* 0x020fe20000400000 */
[----:B------:R-:W-:Y:S01]  /*5ba0*/  ISETP.GT.AND P1, PT, R3, 0x8, P1 ;  /* 0x000000080300780c */ /* 0x000fe20000f24270 */
[----:B------:R-:W-:Y:S02]  /*5bb0*/  BSSY B1, `(.L_x_242) ;  /* 0x0000005000017945 */ /* 0x000fe40003800000 */
[----:B------:R-:W-:-:S05]  /*5bc0*/  FFMA R129, R129, R153, R2 ;  /* 0x0000009981817223 */ /* 0x000fca0000000002 */
[----:B------:R0:W-:Y:S05]  /*5bd0*/  @P0 STG.E desc[UR36][R4.64+0x344], R129 ;  /* 0x0003448104000986 */ /* 0x0001ea000c101924 */
[----:B------:R-:W-:Y:S05]  /*5be0*/  @!P1 BRA `(.L_x_243) ;  /* 0x0000000000049947 */ /* 0x000fea0003800000 */
[----:B------:R0:W5:Y:S02]  /*5bf0*/  LDG.E.LTC128B R19, desc[UR36][R8.64+0x340] ;  /* 0x0003402408137981 */ /* 0x000164000c1e1920 */
.L_x_243:
[----:B------:R-:W-:Y:S05]  /*5c00*/  BSYNC B1 ;  /* 0x0000000000017941 */ /* 0x000fea0003800000 */
.L_x_242:
        /* <DEDUP_REMOVED lines=8> */
.L_x_245:
[----:B------:R-:W-:Y:S05]  /*5c90*/  BSYNC B1 ;  /* 0x0000000000017941 */ /* 0x000fea0003800000 */
.L_x_244:
        /* <DEDUP_REMOVED lines=8> */
.L_x_247:
[----:B------:R-:W-:Y:S05]  /*5d20*/  BSYNC B1 ;  /* 0x0000000000017941 */ /* 0x000fea0003800000 */
.L_x_246:
[----:B0----5:R-:W-:Y:S01]  /*5d30*/  FMUL R13, R19, R152 ;  /* 0x00000098130d7220 */ /* 0x021fe20000400000 */
[----:B------:R-:W-:Y:S01]  /*5d40*/  ISETP.GT.AND P2, PT, R3, RZ, P1 ;  /* 0x000000ff0300720c */ /* 0x000fe20000f44270 */
[----:B------:R-:W-:Y:S02]  /*5d50*/  BSSY B1, `(.L_x_248) ;  /* 0x0000005000017945 */ /* 0x000fe40003800000 */
[----:B------:R-:W-:-:S05]  /*5d60*/  FFMA R13, R132, R153, R13 ;  /* 0x00000099840d7223 */ /* 0x000fca000000000d */
[----:B------:R0:W-:Y:S05]  /*5d70*/  @P3 STG.E desc[UR36][R4.64+0x360], R13 ;  /* 0x0003600d04003986 */ /* 0x0001ea000c101924 */
[----:B------:R-:W-:Y:S05]  /*5d80*/  @!P2 BRA `(.L_x_249) ;  /* 0x000000000004a947 */ /* 0x000fea0003800000 */
[----:B------:R0:W5:Y:S02]  /*5d90*/  LDG.E.LTC128B R19, desc[UR36][R6.64+0x364] ;  /* 0x0003642406137981 */ /* 0x000164000c1e1920 */
.L_x_249:
[----:B------:R-:W-:Y:S05]  /*5da0*/  BSYNC B1 ;  /* 0x0000000000017941 */ /* 0x000fea0003800000 */
.L_x_248:
[----:B-----5:R-:W-:Y:S01]  /*5db0*/  FMUL R2, R19, R152 ;  /* 0x0000009813027220 */ /* 0x020fe20000400000 */
[----:B------:R-:W-:Y:S01]  /*5dc0*/  ISETP.GT.AND P0, PT, R3, 0x8, P0 ;  /* 0x000000080300780c */ /* 0x000fe20000704270 */
[----:B------:R-:W-:Y:S02]  /*5dd0*/  BSSY B1, `(.L_x_250) ;  /* 0x0000005000017945 */ /* 0x000fe40003800000 */
[----:B------:R-:W-:-:S05]  /*5de0*/  FFMA R133, R133, R153, R2 ;  /* 0x0000009985857223 */ /* 0x000fca0000000002 */
[----:B------:R0:W-:Y:S05]  /*5df0*/  @P2 STG.E desc[UR36][R4.64+0x364], R133 ;  /* 0x0003648504002986 */ /* 0x0001ea000c101924 */
[----:B------:R-:W-:Y:S05]  /*5e00*/  @!P0 BRA `(.L_x_251) ;  /* 0x0000000000048947 */ /* 0x000fea0003800000 */
[----:B------:R0:W5:Y:S02]  /*5e10*/  LDG.E.LTC128B R19, desc[UR36][R8.64+0x360] ;  /* 0x0003602408137981 */ /* 0x000164000c1e1920 */
.L_x_251:
[----:B------:R-:W-:Y:S05]  /*5e20*/  BSYNC B1 ;  /* 0x0000000000017941 */ /* 0x000fea0003800000 */
.L_x_250:
        /* <DEDUP_REMOVED lines=8> */
.L_x_253:
[----:B------:R-:W-:Y:S05]  /*5eb0*/  BSYNC B1 ;  /* 0x0000000000017941 */ /* 0x000fea0003800000 */
.L_x_252:
        /* <DEDUP_REMOVED lines=8> */
.L_x_255:
[----:B------:R-:W-:Y:S05]  /*5f40*/  BSYNC B1 ;  /* 0x0000000000017941 */ /* 0x000fea0003800000 */
.L_x_254:
[----:B0----5:R-:W-:Y:S01]  /*5f50*/  FMUL R13, R19, R152 ;  /* 0x00000098130d7220 */ /* 0x021fe20000400000 */
[----:B------:R-:W-:Y:S01]  /*5f60*/  ISETP.GT.AND P1, PT, R3, RZ, P0 ;  /* 0x000000ff0300720c */ /* 0x000fe20000724270 */
[----:B------:R-:W-:Y:S02]  /*5f70*/  BSSY B1, `(.L_x_256) ;  /* 0x0000005000017945 */ /* 0x000fe40003800000 */
[----:B------:R-:W-:-:S05]  /*5f80*/  FFMA R13, R136, R153, R13 ;  /* 0x00000099880d7223 */ /* 0x000fca000000000d */
[----:B------:R0:W-:Y:S05]  /*5f90*/  @P3 STG.E desc[UR36][R4.64+0x380], R13 ;  /* 0x0003800d04003986 */ /* 0x0001ea000c101924 */
[----:B------:R-:W-:Y:S05]  /*5fa0*/  @!P1 BRA `(.L_x_257) ;  /* 0x0000000000049947 */ /* 0x000fea0003800000 */
[----:B------:R0:W5:Y:S02]  /*5fb0*/  LDG.E.LTC128B R19, desc[UR36][R6.64+0x384] ;  /* 0x0003842406137981 */ /* 0x000164000c1e1920 */
.L_x_257:
[----:B------:R-:W-:Y:S05]  /*5fc0*/  BSYNC B1 ;  /* 0x0000000000017941 */ /* 0x000fea0003800000 */
.L_x_256:
[----:B-----5:R-:W-:Y:S01]  /*5fd0*/  FMUL R2, R19, R152 ;  /* 0x0000009813027220 */ /* 0x020fe20000400000 */
[----:B------:R-:W-:Y:S01]  /*5fe0*/  ISETP.GT.AND P2, PT, R3, 0x8, P2 ;  /* 0x000000080300780c */ /* 0x000fe20001744270 */
[----:B------:R-:W-:Y:S02]  /*5ff0*/  BSSY B1, `(.L_x_258) ;  /* 0x0000005000017945 */ /* 0x000fe40003800000 */
[----:B------:R-:W-:-:S05]  /*6000*/  FFMA R137, R137, R153, R2 ;  /* 0x0000009989897223 */ /* 0x000fca0000000002 */
[----:B------:R0:W-:Y:S05]  /*6010*/  @P1 STG.E desc[UR36][R4.64+0x384], R137 ;  /* 0x0003848904001986 */ /* 0x0001ea000c101924 */
[----:B------:R-:W-:Y:S05]  /*6020*/  @!P2 BRA `(.L_x_259) ;  /* 0x000000000004a947 */ /* 0x000fea0003800000 */
[----:B------:R0:W5:Y:S02]  /*6030*/  LDG.E.LTC128B R19, desc[UR36][R8.64+0x380] ;  /* 0x0003802408137981 */ /* 0x000164000c1e1920 */
.L_x_259:
[----:B------:R-:W-:Y:S05]  /*6040*/  BSYNC B1 ;  /* 0x0000000000017941 */ /* 0x000fea0003800000 */
.L_x_258:
        /* <DEDUP_REMOVED lines=8> */
.L_x_261:
[----:B------:R-:W-:Y:S05]  /*60d0*/  BSYNC B1 ;  /* 0x0000000000017941 */ /* 0x000fea0003800000 */
.L_x_260:
        /* <DEDUP_REMOVED lines=8> */
.L_x_263:
[----:B------:R-:W-:Y:S05]  /*6160*/  BSYNC B1 ;  /* 0x0000000000017941 */ /* 0x000fea0003800000 */
.L_x_262:
[----:B0----5:R-:W-:Y:S01]  /*6170*/  FMUL R13, R19, R152 ;  /* 0x00000098130d7220 */ /* 0x021fe20000400000 */
[----:B------:R-:W-:Y:S01]  /*6180*/  ISETP.GT.AND P0, PT, R3, RZ, P2 ;  /* 0x000000ff0300720c */ /* 0x000fe20001704270 */
[----:B------:R-:W-:Y:S02]  /*6190*/  BSSY B1, `(.L_x_264) ;  /* 0x0000005000017945 */ /* 0x000fe40003800000 */
[----:B------:R-:W-:-:S05]  /*61a0*/  FFMA R13, R140, R153, R13 ;  /* 0x000000998c0d7223 */ /* 0x000fca000000000d */
[----:B------:R0:W-:Y:S05]  /*61b0*/  @P3 STG.E desc[UR36][R4.64+0x3a0], R13 ;  /* 0x0003a00d04003986 */ /* 0x0001ea000c101924 */
[----:B------:R-:W-:Y:S05]  /*61c0*/  @!P0 BRA `(.L_x_265) ;  /* 0x0000000000048947 */ /* 0x000fea0003800000 */
[----:B------:R0:W5:Y:S02]  /*61d0*/  LDG.E.LTC128B R19, desc[UR36][R6.64+0x3a4] ;  /* 0x0003a42406137981 */ /* 0x000164000c1e1920 */
.L_x_265:
[----:B------:R-:W-:Y:S05]  /*61e0*/  BSYNC B1 ;  /* 0x0000000000017941 */ /* 0x000fea0003800000 */
.L_x_264:
[----:B-----5:R-:W-:Y:S01]  /*61f0*/  FMUL R2, R19, R152 ;  /* 0x0000009813027220 */ /* 0x020fe20000400000 */
[----:B------:R-:W-:Y:S01]  /*6200*/  ISETP.GT.AND P1, PT, R3, 0x8, P1 ;  /* 0x000000080300780c */ /* 0x000fe20000f24270 */
[----:B------:R-:W-:Y:S02]  /*6210*/  BSSY B1, `(.L_x_266) ;  /* 0x0000005000017945 */ /* 0x000fe40003800000 */
[----:B------:R-:W-:-:S05]  /*6220*/  FFMA R141, R141, R153, R2 ;  /* 0x000000998d8d7223 */ /* 0x000fca0000000002 */
[----:B------:R0:W-:Y:S05]  /*6230*/  @P0 STG.E desc[UR36][R4.64+0x3a4], R141 ;  /* 0x0003a48d04000986 */ /* 0x0001ea000c101924 */
[----:B------:R-:W-:Y:S05]  /*6240*/  @!P1 BRA `(.L_x_267) ;  /* 0x0000000000049947 */ /* 0x000fea0003800000 */
[----:B------:R0:W5:Y:S02]  /*6250*/  LDG.E.LTC128B R19, desc[UR36][R8.64+0x3a0] ;  /* 0x0003a02408137981 */ /* 0x000164000c1e1920 */
.L_x_267:
[----:B------:R-:W-:Y:S05]  /*6260*/  BSYNC B1 ;  /* 0x0000000000017941 */ /* 0x000fea0003800000 */
.L_x_266:
        /* <DEDUP_REMOVED lines=8> */
.L_x_269:
[----:B------:R-:W-:Y:S05]  /*62f0*/  BSYNC B1 ;  /* 0x0000000000017941 */ /* 0x000fea0003800000 */
.L_x_268:
        /* <DEDUP_REMOVED lines=8> */
.L_x_271:
[----:B------:R-:W-:Y:S05]  /*6380*/  BSYNC B1 ;  /* 0x0000000000017941 */ /* 0x000fea0003800000 */
.L_x_270:
[----:B0----5:R-:W-:Y:S01]  /*6390*/  FMUL R13, R19, R152 ;  /* 0x00000098130d7220 */ /* 0x021fe20000400000 */
[----:B------:R-:W-:Y:S01]  /*63a0*/  ISETP.GT.AND P2, PT, R3, RZ, P1 ;  /* 0x000000ff0300720c */ /* 0x000fe20000f44270 */
[----:B------:R-:W-:Y:S02]  /*63b0*/  BSSY B1, `(.L_x_272) ;  /* 0x0000005000017945 */ /* 0x000fe40003800000 */
[----:B------:R-:W-:-:S05]  /*63c0*/  FFMA R13, R144, R153, R13 ;  /* 0x00000099900d7223 */ /* 0x000fca000000000d */
[----:B------:R0:W-:Y:S05]  /*63d0*/  @P3 STG.E desc[UR36][R4.64+0x3c0], R13 ;  /* 0x0003c00d04003986 */ /* 0x0001ea000c101924 */
[----:B------:R-:W-:Y:S05]  /*63e0*/  @!P2 BRA `(.L_x_273) ;  /* 0x000000000004a947 */ /* 0x000fea0003800000 */
[----:B------:R0:W5:Y:S02]  /*63f0*/  LDG.E.LTC128B R19, desc[UR36][R6.64+0x3c4] ;  /* 0x0003c42406137981 */ /* 0x000164000c1e1920 */
.L_x_273:
[----:B------:R-:W-:Y:S05]  /*6400*/  BSYNC B1 ;  /* 0x0000000000017941 */ /* 0x000fea0003800000 */
.L_x_272:
[----:B-----5:R-:W-:Y:S01]  /*6410*/  FMUL R2, R19, R152 ;  /* 0x0000009813027220 */ /* 0x020fe20000400000 */
[----:B------:R-:W-:Y:S01]  /*6420*/  ISETP.GT.AND P0, PT, R3, 0x8, P0 ;  /* 0x000000080300780c */ /* 0x000fe20000704270 */
[----:B------:R-:W-:Y:S02]  /*6430*/  BSSY B1, `(.L_x_274) ;  /* 0x0000005000017945 */ /* 0x000fe40003800000 */
[----:B------:R-:W-:-:S05]  /*6440*/  FFMA R145, R145, R153, R2 ;  /* 0x0000009991917223 */ /* 0x000fca0000000002 */
[----:B------:R0:W-:Y:S05]  /*6450*/  @P2 STG.E desc[UR36][R4.64+0x3c4], R145 ;  /* 0x0003c49104002986 */ /* 0x0001ea000c101924 */
[----:B------:R-:W-:Y:S05]  /*6460*/  @!P0 BRA `(.L_x_275) ;  /* 0x0000000000048947 */ /* 0x000fea0003800000 */
[----:B------:R0:W5:Y:S02]  /*6470*/  LDG.E.LTC128B R19, desc[UR36][R8.64+0x3c0] ;  /* 0x0003c02408137981 */ /* 0x000164000c1e1920 */
.L_x_275:
[----:B------:R-:W-:Y:S05]  /*6480*/  BSYNC B1 ;  /* 0x0000000000017941 */ /* 0x000fea0003800000 */
.L_x_274:
        /* <DEDUP_REMOVED lines=8> */
.L_x_277:
[----:B------:R-:W-:Y:S05]  /*6510*/  BSYNC B1 ;  /* 0x0000000000017941 */ /* 0x000fea0003800000 */
.L_x_276:
        /* <DEDUP_REMOVED lines=8> */
.L_x_279:
[----:B------:R-:W-:Y:S05]  /*65a0*/  BSYNC B1 ;  /* 0x0000000000017941 */ /* 0x000fea0003800000 */
.L_x_278:
[----:B0----5:R-:W-:Y:S01]  /*65b0*/  FMUL R13, R19, R152 ;  /* 0x00000098130d7220 */ /* 0x021fe20000400000 */
[----:B------:R-:W-:Y:S01]  /*65c0*/  ISETP.GT.AND P1, PT, R3, RZ, P0 ;  /* 0x000000ff0300720c */ /* 0x000fe20000724270 */
[----:B------:R-:W-:Y:S02]  /*65d0*/  BSSY B1, `(.L_x_280) ;  /* 0x0000005000017945 */ /* 0x000fe40003800000 */
[----:B------:R-:W-:-:S05]  /*65e0*/  FFMA R13, R148, R153, R13 ;  /* 0x00000099940d7223 */ /* 0x000fca000000000d */
[----:B------:R0:W-:Y:S05]  /*65f0*/  @P3 STG.E desc[UR36][R4.64+0x3e0], R13 ;  /* 0x0003e00d04003986 */ /* 0x0001ea000c101924 */
[----:B------:R-:W-:Y:S05]  /*6600*/  @!P1 BRA `(.L_x_281) ;  /* 0x0000000000049947 */ /* 0x000fea0003800000 */
[----:B------:R0:W5:Y:S02]  /*6610*/  LDG.E.LTC128B R19, desc[UR36][R6.64+0x3e4] ;  /* 0x0003e42406137981 */ /* 0x000164000c1e1920 */
.L_x_281:
[----:B------:R-:W-:Y:S05]  /*6620*/  BSYNC B1 ;  /* 0x0000000000017941 */ /* 0x000fea0003800000 */
.L_x_280:
[----:B-----5:R-:W-:Y:S01]  /*6630*/  FMUL R0, R19, R152 ;  /* 0x0000009813007220 */ /* 0x020fe20000400000 */
[----:B------:R-:W-:Y:S01]  /*6640*/  ISETP.GT.AND P2, PT, R3, 0x8, P2 ;  /* 0x000000080300780c */ /* 0x000fe20001744270 */
[----:B------:R-:W-:Y:S02]  /*6650*/  BSSY B1, `(.L_x_282) ;  /* 0x0000005000017945 */ /* 0x000fe40003800000 */
[----:B------:R-:W-:-:S05]  /*6660*/  FFMA R149, R149, R153, R0 ;  /* 0x0000009995957223 */ /* 0x000fca0000000000 */
[----:B------:R0:W-:Y:S05]  /*6670*/  @P1 STG.E desc[UR36][R4.64+0x3e4], R149 ;  /* 0x0003e49504001986 */ /* 0x0001ea000c101924 */
[----:B------:R-:W-:Y:S05]  /*6680*/  @!P2 BRA `(.L_x_283) ;  /* 0x000000000004a947 */ /* 0x000fea0003800000 */
[----:B------:R0:W5:Y:S02]  /*6690*/  LDG.E.LTC128B R19, desc[UR36][R8.64+0x3e0] ;  /* 0x0003e02408137981 */ /* 0x000164000c1e1920 */
.L_x_283:
[----:B------:R-:W-:Y:S05]  /*66a0*/  BSYNC B1 ;  /* 0x0000000000017941 */ /* 0x000fea0003800000 */
.L_x_282:
[----:B01---5:R-:W-:Y:S01]  /*66b0*/  FMUL R5, R19, R152 ;  /* 0x0000009813057220 */ /* 0x023fe20000400000 */
[----:B------:R-:W-:Y:S01]  /*66c0*/  ISETP.GT.AND P0, PT, R3, 0x8, P0 ;  /* 0x000000080300780c */ /* 0x000fe20000704270 */
[----:B------:R-:W-:Y:S01]  /*66d0*/  @P2 IMAD.MOV.U32 R2, RZ, RZ, R10 ;  /* 0x000000ffff022224 */ /* 0x000fe200078e000a */
[----:B------:R-:W-:Y:S01]  /*66e0*/  BSSY B1, `(.L_x_284) ;  /* 0x0000006000017945 */ /* 0x000fe20003800000 */
[----:B------:R-:W-:Y:S01]  /*66f0*/  FFMA R5, R150, R153, R5 ;  /* 0x0000009996057223 */ /* 0x000fe20000000005 */
[----:B------:R-:W-:-:S05]  /*6700*/  @P2 IMAD.MOV.U32 R3, RZ, RZ, R11 ;  /* 0x000000ffff032224 */ /* 0x000fca00078e000b */
[----:B------:R0:W-:Y:S04]  /*6710*/  @P2 STG.E desc[UR36][R2.64+0x3e0], R5 ;  /* 0x0003e00502002986 */ /* 0x0001e8000c101924 */
[----:B------:R-:W-:Y:S05]  /*6720*/  @!P0 BRA `(.L_x_285) ;  /* 0x0000000000048947 */ /* 0x000fea0003800000 */
[----:B------:R1:W5:Y:S02]  /*6730*/  LDG.E.LTC128B R19, desc[UR36][R8.64+0x3e4] ;  /* 0x0003e42408137981 */ /* 0x000364000c1e1920 */
.L_x_285:
[----:B------:R-:W-:Y:S05]  /*6740*/  BSYNC B1 ;  /* 0x0000000000017941 */ /* 0x000fea0003800000 */
.L_x_284:
[----:B-----5:R-:W-:-:S04]  /*6750*/  FMUL R0, R19, R152 ;  /* 0x0000009813007220 */ /* 0x020fc80000400000 */
[----:B------:R-:W-:Y:S01]  /*6760*/  FFMA R151, R151, R153, R0 ;  /* 0x0000009997977223 */ /* 0x000fe20000000000 */
[----:B------:R-:W-:Y:S06]  /*6770*/  @!P0 BRA `(.L_x_286) ;  /* 0x0000001c00388947 */ /* 0x000fec0003800000 */
[----:B------:R0:W-:Y:S01]  /*6780*/  STG.E desc[UR36][R10.64+0x3e4], R151 ;  /* 0x0003e4970a007986 */ /* 0x0001e2000c101924 */
[----:B------:R-:W-:Y:S05]  /*6790*/  BRA `(.L_x_286) ;  /* 0x0000001c00307947 */ /* 0x000fea0003800000 */
.L_x_33:
[----:B------:R-:W-:Y:S01]  /*67a0*/  ISETP.GT.AND P3, PT, R0, 0x1, PT ;  /* 0x000000010000780c */ /* 0x000fe20003f64270 */
[----:B------:R-:W-:Y:S01]  /*67b0*/  ULDC.64 UR4, c[0x0][0x5c0] ;  /* 0x0001700000047ab9 */ /* 0x000fe20000000a00 */
[-C--:B------:R-:W-:Y:S01]  /*67c0*/  FMUL R9, R24, R153.reuse ;  /* 0x0000009918097220 */ /* 0x080fe20000400000 */
[C---:B------:R-:W-:Y:S01]  /*67d0*/  LEA R4, P1, R172.reuse, UR4, 0x2 ;  /* 0x00000004ac047c11 */ /* 0x040fe2000f8210ff */
[-C--:B------:R-:W-:Y:S01]  /*67e0*/  FMUL R25, R25, R153.reuse ;  /* 0x0000009919197220 */ /* 0x080fe20000400000 */
[----:B------:R-:W-:Y:S01]  /*67f0*/  ISETP.GT.AND P2, PT, R3, RZ, P3 ;  /* 0x000000ff0300720c */ /* 0x000fe20001f44270 */
[-C--:B------:R-:W-:Y:S01]  /*6800*/  FMUL R27, R27, R153.reuse ;  /* 0x000000991b1b7220 */ /* 0x080fe20000400000 */
[----:B------:R-:W-:Y:S01]  /*6810*/  LEA.HI.X R5, R172, UR5, R177, 0x2, P1 ;  /* 0x00000005ac057c11 */ /* 0x000fe200088f14b1 */
[-C--:B------:R-:W-:Y:S01]  /*6820*/  FMUL R29, R29, R153.reuse ;  /* 0x000000991d1d7220 */ /* 0x080fe20000400000 */
[----:B------:R-:W-:Y:S01]  /*6830*/  ISETP.GT.AND P0, PT, R3, 0x8, P0 ;  /* 0x000000080300780c */ /* 0x000fe20000704270 */
[-C--:B------:R-:W-:Y:S01]  /*6840*/  FMUL R31, R31, R153.reuse ;  /* 0x000000991f1f7220 */ /* 0x080fe20000400000 */
[----:B------:R-:W-:Y:S01]  /*6850*/  ISETP.GT.AND P5, PT, R0, 0x8, PT ;  /* 0x000000080000780c */ /* 0x000fe20003fa4270 */
[----:B------:R1:W-:Y:S01]  /*6860*/  @P4 STG.E desc[UR36][R4.64], R9 ;  /* 0x0000000904004986 */ /* 0x0003e2000c101924 */
[C---:B------:R-:W-:Y:S01]  /*6870*/  SHF.L.U64.HI R11, R10.reuse, 0x5, R11 ;  /* 0x000000050a0b7819 */ /* 0x040fe2000001020b */
[-C--:B------:R-:W-:Y:S01]  /*6880*/  FMUL R33, R33, R153.reuse ;  /* 0x0000009921217220 */ /* 0x080fe20000400000 */
[----:B------:R-:W-:Y:S01]  /*6890*/  LEA R6, P1, R10, R4, 0x5 ;  /* 0x000000040a067211 */ /* 0x000fe200078228ff */
[-C--:B------:R-:W-:Y:S01]  /*68a0*/  FMUL R35, R35, R153.reuse ;  /* 0x0000009923237220 */ /* 0x080fe20000400000 */
[----:B------:R-:W-:Y:S01]  /*68b0*/  ISETP.GT.AND P3, PT, R3, 0x8, P3 ;  /* 0x000000080300780c */ /* 0x000fe20001f64270 */
[----:B------:R-:W-:Y:S01]  /*68c0*/  @P2 STG.E desc[UR36][R4.64+0x4], R25 ;  /* 0x0000041904002986 */ /* 0x000fe2000c101924 */
[----:B------:R-:W-:Y:S01]  /*68d0*/  ISETP.GT.AND P4, PT, R0, 0x9, PT ;  /* 0x000000090000780c */ /* 0x000fe20003f84270 */
[----:B------:R-:W-:Y:S01]  /*68e0*/  IMAD.X R7, R11, 0x1, R5, P1 ;  /* 0x000000010b077824 */ /* 0x000fe200008e0605 */
[C---:B------:R-:W-:Y:S01]  /*68f0*/  ISETP.GT.AND P2, PT, R3.reuse, RZ, P5 ;  /* 0x000000ff0300720c */ /* 0x040fe20002f44270 */
[-C--:B------:R-:W-:Y:S01]  /*6900*/  FMUL R11, R28, R153.reuse ;  /* 0x000000991c0b7220 */ /* 0x080fe20000400000 */
[C---:B------:R-:W-:Y:S01]  /*6910*/  ISETP.GT.AND P1, PT, R3.reuse, RZ, P4 ;  /* 0x000000ff0300720c */ /* 0x040fe20002724270 */
[-C--:B-1----:R-:W-:Y:S01]  /*6920*/  FMUL R9, R26, R153.reuse ;  /* 0x000000991a097220 */ /* 0x082fe20000400000 */
[----:B------:R-:W-:Y:S01]  /*6930*/  ISETP.GT.AND P4, PT, R3, 0x8, P4 ;  /* 0x000000080300780c */ /* 0x000fe20002784270 */
[-C--:B------:R-:W-:Y:S01]  /*6940*/  FMUL R37, R37, R153.reuse ;  /* 0x0000009925257220 */ /* 0x080fe20000400000 */
[-C--:B------:R-:W-:Y:S01]  /*6950*/  FMUL R39, R39, R153.reuse ;  /* 0x0000009927277220 */ /* 0x080fe20000400000 */
[-C--:B------:R-:W-:Y:S01]  /*6960*/  FMUL R41, R41, R153.reuse ;  /* 0x0000009929297220 */ /* 0x080fe20000400000 */
[----:B------:R1:W-:Y:S01]  /*6970*/  @P0 STG.E desc[UR36][R6.64], R9 ;  /* 0x0000000906000986 */ /* 0x0003e2000c101924 */
[----:B------:R-:W-:Y:S01]  /*6980*/  ISETP.GT.AND P0, PT, R3, 0x8, P5 ;  /* 0x000000080300780c */ /* 0x000fe20002f04270 */
[-C--:B------:R-:W-:Y:S01]  /*6990*/  FMUL R43, R43, R153.reuse ;  /* 0x000000992b2b7220 */ /* 0x080fe20000400000 */
[C---:B------:R-:W-:Y:S01]  /*69a0*/  ISETP.GT.AND P5, PT, R0.reuse, 0x10, PT ;  /* 0x000000100000780c */ /* 0x040fe20003fa4270 */
[----:B------:R-:W-:Y:S01]  /*69b0*/  @P3 STG.E desc[UR36][R6.64+0x4], R27 ;  /* 0x0000041b06003986 */ /* 0x000fe2000c101924 */
[----:B------:R-:W-:Y:S01]  /*69c0*/  ISETP.GT.AND P3, PT, R0, 0x11, PT ;  /* 0x000000110000780c */ /* 0x000fe20003f64270 */
[-C--:B------:R-:W-:Y:S01]  /*69d0*/  FMUL R45, R45, R153.reuse ;  /* 0x000000992d2d7220 */ /* 0x080fe20000400000 */
[-C--:B------:R-:W-:Y:S01]  /*69e0*/  FMUL R47, R47, R153.reuse ;  /* 0x000000992f2f7220 */ /* 0x080fe20000400000 */
[----:B------:R2:W-:Y:S01]  /*69f0*/  @P2 STG.E desc[UR36][R4.64+0x20], R11 ;  /* 0x0000200b04002986 */ /* 0x0005e2000c101924 */
[----:B------:R-:W-:Y:S01]  /*6a00*/  ISETP.GT.AND P2, PT, R3, RZ, P5 ;  /* 0x000000ff0300720c */ /* 0x000fe20002f44270 */
[-C--:B------:R-:W-:Y:S01]  /*6a10*/  FMUL R49, R49, R153.reuse ;  /* 0x0000009931317220 */ /* 0x080fe20000400000 */
[-C--:B------:R-:W-:Y:S01]  /*6a20*/  FMUL R51, R51, R153.reuse ;  /* 0x0000009933337220 */ /* 0x080fe20000400000 */
[----:B------:R-:W-:Y:S01]  /*6a30*/  @P1 STG.E desc[UR36][R4.64+0x24], R29 ;  /* 0x0000241d04001986 */ /* 0x000fe2000c101924 */
[-C--:B-1----:R-:W-:Y:S01]  /*6a40*/  FMUL R9, R30, R153.reuse ;  /* 0x000000991e097220 */ /* 0x082fe20000400000 */
[----:B------:R-:W-:Y:S01]  /*6a50*/  ISETP.GT.AND P1, PT, R3, RZ, P3 ;  /* 0x000000ff0300720c */ /* 0x000fe20001f24270 */
[-C--:B------:R-:W-:Y:S01]  /*6a60*/  FMUL R53, R53, R153.reuse ;  /* 0x0000009935357220 */ /* 0x080fe20000400000 */
[----:B------:R-:W-:Y:S01]  /*6a70*/  ISETP.GT.AND P3, PT, R3, 0x8, P3 ;  /* 0x000000080300780c */ /* 0x000fe20001f64270 */
[-C--:B------:R-:W-:Y:S01]  /*6a80*/  FMUL R55, R55, R153.reuse ;  /* 0x0000009937377220 */ /* 0x080fe20000400000 */
[----:B------:R1:W-:Y:S01]  /*6a90*/  @P0 STG.E desc[UR36][R6.64+0x20], R9 ;  /* 0x0000200906000986 */ /* 0x0003e2000c101924 */
[----:B------:R-:W-:Y:S01]  /*6aa0*/  ISETP.GT.AND P0, PT, R3, 0x8, P5 ;  /* 0x000000080300780c */ /* 0x000fe20002f04270 */
[-C--:B--2---:R-:W-:Y:S01]  /*6ab0*/  FMUL R11, R32, R153.reuse ;  /* 0x00000099200b7220 */ /* 0x084fe20000400000 */
        /* <DEDUP_REMOVED lines=139> */
[C---:B------:R-:W-:Y:S01]  /*7370*/  ISETP.GT.AND P3, PT, R3.reuse, 0x8, P3 ;  /* 0x000000080300780c */ /* 0x040fe20001f64270 */
[-C--:B0-----:R-:W-:Y:S01]  /*7380*/  FMUL R13, R150, R153.reuse ;  /* 0x00000099960d7220 */ /* 0x081fe20000400000 */
[----:B------:R0:W-:Y:S01]  /*7390*/  @P0 STG.E desc[UR36][R6.64+0x120], R9 ;  /* 0x0001200906000986 */ /* 0x0001e2000c101924 */
[----:B------:R-:W-:Y:S01]  /*73a0*/  ISETP.GT.AND P0, PT, R3, 0x8, P5 ;  /* 0x000000080300780c */ /* 0x000fe20002f04270 */
[-C--:B--2---:R-:W-:Y:S01]  /*73b0*/  FMUL R11, R64, R153.reuse ;  /* 0x00000099400b7220 */ /* 0x084fe20000400000 */
[C---:B------:R-:W-:Y:S01]  /*73c0*/  ISETP.GT.AND P5, PT, R0.reuse, 0x58, PT ;  /* 0x000000580000780c */ /* 0x040fe20003fa4270 */
[----:B------:R-:W-:Y:S01]  /*73d0*/  @P4 STG.E desc[UR36][R6.64+0x124], R63 ;  /* 0x0001243f06004986 */ /* 0x000fe2000c101924 */
[----:B------:R-:W-:Y:S01]  /*73e0*/  ISETP.GT.AND P4, PT, R0, 0x59, PT ;  /* 0x000000590000780c */ /* 0x000fe20003f84270 */
[----:B------:R-:W-:-:S02]  /*73f0*/  FMUL R151, R151, R153 ;  /* 0x0000009997977220 */ /* 0x000fc40000400000 */
[----:B------:R1:W-:Y:S01]  /*7400*/  @P2 STG.E desc[UR36][R4.64+0x140], R11 ;  /* 0x0001400b04002986 */ /* 0x0003e2000c101924 */
[----:B------:R-:W-:-:S03]  /*7410*/  ISETP.GT.AND P2, PT, R3, RZ, P5 ;  /* 0x000000ff0300720c */ /* 0x000fc60002f44270 */
[----:B------:R-:W-:Y:S01]  /*7420*/  @P1 STG.E desc[UR36][R4.64+0x144], R65 ;  /* 0x0001444104001986 */ /* 0x000fe2000c101924 */
[-C--:B0-----:R-:W-:Y:S01]  /*7430*/  FMUL R9, R66, R153.reuse ;  /* 0x0000009942097220 */ /* 0x081fe20000400000 */
[C---:B------:R-:W-:Y:S02]  /*7440*/  ISETP.GT.AND P1, PT, R3.reuse, RZ, P4 ;  /* 0x000000ff0300720c */ /* 0x040fe40002724270 */
[C---:B------:R-:W-:Y:S02]  /*7450*/  ISETP.GT.AND P4, PT, R3.reuse, 0x8, P4 ;  /* 0x000000080300780c */ /* 0x040fe40002784270 */
[----:B------:R0:W-:Y:S01]  /*7460*/  @P0 STG.E desc[UR36][R6.64+0x140], R9 ;  /* 0x0001400906000986 */ /* 0x0001e2000c101924 */
[----:B------:R-:W-:Y:S01]  /*7470*/  ISETP.GT.AND P0, PT, R3, 0x8, P5 ;  /* 0x000000080300780c */ /* 0x000fe20002f04270 */
[----:B-1----:R-:W-:Y:S01]  /*7480*/  FMUL R11, R68, R153 ;  /* 0x00000099440b7220 */ /* 0x002fe20000400000 */
[C---:B------:R-:W-:Y:S01]  /*7490*/  ISETP.GT.AND P5, PT, R0.reuse, 0x60, PT ;  /* 0x000000600000780c */ /* 0x040fe20003fa4270 */
[----:B------:R-:W-:Y:S01]  /*74a0*/  @P3 STG.E desc[UR36][R6.64+0x144], R67 ;  /* 0x0001444306003986 */ /* 0x000fe2000c101924 */
[----:B------:R-:W-:-:S03]  /*74b0*/  ISETP.GT.AND P3, PT, R0, 0x61, PT ;  /* 0x000000610000780c */ /* 0x000fc60003f64270 */
        /* <DEDUP_REMOVED lines=87> */
[C---:B------:R-:W-:Y:S01]  /*7a30*/  ISETP.GT.AND P1, PT, R3.reuse, RZ, P4 ;  /* 0x000000ff0300720c */ /* 0x040fe20002724270 */
[----:B0-----:R-:W-:Y:S01]  /*7a40*/  FMUL R9, R98, R153 ;  /* 0x0000009962097220 */ /* 0x001fe20000400000 */
[----:B------:R-:W-:-:S04]  /*7a50*/  ISETP.GT.AND P4, PT, R3, 0x8, P4 ;  /* 0x000000080300780c */ /* 0x000fc80002784270 */
[----:B------:R0:W-:Y:S01]  /*7a60*/  @P0 STG.E desc[UR36][R6.64+0x240], R9 ;  /* 0x0002400906000986 */ /* 0x0001e2000c101924 */
[----:B-1----:R-:W-:Y:S01]  /*7a70*/  FMUL R11, R100, R153 ;  /* 0x00000099640b7220 */ /* 0x002fe20000400000 */
[----:B------:R-:W-:Y:S02]  /*7a80*/  ISETP.GT.AND P0, PT, R3, 0x8, P5 ;  /* 0x000000080300780c */ /* 0x000fe40002f04270 */
[----:B------:R-:W-:Y:S01]  /*7a90*/  @P3 STG.E desc[UR36][R6.64+0x244], R99 ;  /* 0x0002446306003986 */ /* 0x000fe2000c101924 */
[----:B------:R-:W-:-:S03]  /*7aa0*/  ISETP.GT.AND P5, PT, R0, 0xa0, PT ;  /* 0x000000a00000780c */ /* 0x000fc60003fa4270 */
[----:B------:R1:W-:Y:S01]  /*7ab0*/  @P2 STG.E desc[UR36][R4.64+0x260], R11 ;  /* 0x0002600b04002986 */ /* 0x0003e2000c101924 */
[----:B------:R-:W-:Y:S02]  /*7ac0*/  ISETP.GT.AND P2, PT, R0, 0xa1, PT ;  /* 0x000000a10000780c */ /* 0x000fe40003f44270 */
[C---:B------:R-:W-:Y:S01]  /*7ad0*/  ISETP.GT.AND P3, PT, R3.reuse, RZ, P5 ;  /* 0x000000ff0300720c */ /* 0x040fe20002f64270 */
[----:B------:R-:W-:Y:S01]  /*7ae0*/  @P1 STG.E desc[UR36][R4.64+0x264], R101 ;  /* 0x0002646504001986 */ /* 0x000fe2000c101924 */
[C---:B------:R-:W-:Y:S01]  /*7af0*/  ISETP.GT.AND P1, PT, R3.reuse, RZ, P2 ;  /* 0x000000ff0300720c */ /* 0x040fe20001724270 */
[----:B0-----:R-:W-:Y:S01]  /*7b00*/  FMUL R9, R102, R153 ;  /* 0x0000009966097220 */ /* 0x001fe20000400000 */
[----:B------:R-:W-:-:S04]  /*7b10*/  ISETP.GT.AND P2, PT, R3, 0x8, P2 ;  /* 0x000000080300780c */ /* 0x000fc80001744270 */
[----:B------:R0:W-:Y:S01]  /*7b20*/  @P0 STG.E desc[UR36][R6.64+0x260], R9 ;  /* 0x0002600906000986 */ /* 0x0001e2000c101924 */
[----:B-1----:R-:W-:Y:S01]  /*7b30*/  FMUL R11, R104, R153 ;  /* 0x00000099680b7220 */ /* 0x002fe20000400000 */
[----:B------:R-:W-:Y:S02]  /*7b40*/  ISETP.GT.AND P0, PT, R3, 0x8, P5 ;  /* 0x000000080300780c */ /* 0x000fe40002f04270 */
[----:B------:R-:W-:Y:S04]  /*7b50*/  @P4 STG.E desc[UR36][R6.64+0x264], R103 ;  /* 0x0002646706004986 */ /* 0x000fe8000c101924 */
[----:B------:R1:W-:Y:S01]  /*7b60*/  @P3 STG.E desc[UR36][R4.64+0x280], R11 ;  /* 0x0002800b04003986 */ /* 0x0003e2000c101924 */
[----:B------:R-:W-:-:S03]  /*7b70*/  ISETP.GT.AND P3, PT, R0, 0xa8, PT ;  /* 0x000000a80000780c */ /* 0x000fc60003f64270 */
[----:B------:R-:W-:Y:S01]  /*7b80*/  @P1 STG.E desc[UR36][R4.64+0x284], R105 ;  /* 0x0002846904001986 */ /* 0x000fe2000c101924 */
[----:B------:R-:W-:Y:S01]  /*7b90*/  ISETP.GT.AND P1, PT, R0, 0xa9, PT ;  /* 0x000000a90000780c */ /* 0x000fe20003f24270 */
[-C--:B0-----:R-:W-:Y:S01]  /*7ba0*/  FMUL R9, R106, R153.reuse ;  /* 0x000000996a097220 */ /* 0x081fe20000400000 */
[C---:B------:R-:W-:Y:S02]  /*7bb0*/  ISETP.GT.AND P5, PT, R3.reuse, RZ, P3 ;  /* 0x000000ff0300720c */ /* 0x040fe40001fa4270 */
[C---:B------:R-:W-:Y:S02]  /*7bc0*/  ISETP.GT.AND P4, PT, R3.reuse, RZ, P1 ;  /* 0x000000ff0300720c */ /* 0x040fe40000f84270 */
[----:B------:R0:W-:Y:S01]  /*7bd0*/  @P0 STG.E desc[UR36][R6.64+0x280], R9 ;  /* 0x0002800906000986 */ /* 0x0001e2000c101924 */
[----:B-1----:R-:W-:Y:S01]  /*7be0*/  FMUL R11, R108, R153 ;  /* 0x000000996c0b7220 */ /* 0x002fe20000400000 */
[C---:B------:R-:W-:Y:S02]  /*7bf0*/  ISETP.GT.AND P3, PT, R3.reuse, 0x8, P3 ;  /* 0x000000080300780c */ /* 0x040fe40001f64270 */
[----:B------:R-:W-:Y:S01]  /*7c00*/  @P2 STG.E desc[UR36][R6.64+0x284], R107 ;  /* 0x0002846b06002986 */ /* 0x000fe2000c101924 */
[----:B------:R-:W-:-:S02]  /*7c10*/  ISETP.GT.AND P1, PT, R3, 0x8, P1 ;  /* 0x000000080300780c */ /* 0x000fc40000f24270 */
[C---:B------:R-:W-:Y:S02]  /*7c20*/  ISETP.GT.AND P0, PT, R0.reuse, 0xb0, PT ;  /* 0x000000b00000780c */ /* 0x040fe40003f04270 */
[----:B------:R-:W-:Y:S01]  /*7c30*/  ISETP.GT.AND P2, PT, R0, 0xb1, PT ;  /* 0x000000b10000780c */ /* 0x000fe20003f44270 */
[----:B------:R1:W-:Y:S01]  /*7c40*/  @P5 STG.E desc[UR36][R4.64+0x2a0], R11 ;  /* 0x0002a00b04005986 */ /* 0x0003e2000c101924 */
[C---:B------:R-:W-:Y:S01]  /*7c50*/  ISETP.GT.AND P5, PT, R3.reuse, RZ, P0 ;  /* 0x000000ff0300720c */ /* 0x040fe200007a4270 */
[-C--:B0-----:R-:W-:Y:S01]  /*7c60*/  FMUL R9, R110, R153.reuse ;  /* 0x000000996e097220 */ /* 0x081fe20000400000 */
[C---:B------:R-:W-:Y:S01]  /*7c70*/  ISETP.GT.AND P0, PT, R3.reuse, 0x8, P0 ;  /* 0x000000080300780c */ /* 0x040fe20000704270 */
[----:B------:R-:W-:Y:S01]  /*7c80*/  @P4 STG.E desc[UR36][R4.64+0x2a4], R109 ;  /* 0x0002a46d04004986 */ /* 0x000fe2000c101924 */
[C---:B------:R-:W-:Y:S02]  /*7c90*/  ISETP.GT.AND P4, PT, R3.reuse, RZ, P2 ;  /* 0x000000ff0300720c */ /* 0x040fe40001784270 */
[----:B------:R-:W-:Y:S01]  /*7ca0*/  ISETP.GT.AND P2, PT, R3, 0x8, P2 ;  /* 0x000000080300780c */ /* 0x000fe20001744270 */
[----:B------:R0:W-:Y:S01]  /*7cb0*/  @P3 STG.E desc[UR36][R6.64+0x2a0], R9 ;  /* 0x0002a00906003986 */ /* 0x0001e2000c101924 */
[----:B------:R-:W-:Y:S01]  /*7cc0*/  ISETP.GT.AND P3, PT, R0, 0xb9, PT ;  /* 0x000000b90000780c */ /* 0x000fe20003f64270 */
[----:B-1----:R-:W-:-:S02]  /*7cd0*/  FMUL R11, R112, R153 ;  /* 0x00000099700b7220 */ /* 0x002fc40000400000 */
[----:B------:R-:W-:Y:S01]  /*7ce0*/  @P1 STG.E desc[UR36][R6.64+0x2a4], R111 ;  /* 0x0002a46f06001986 */ /* 0x000fe2000c101924 */
[----:B------:R-:W-:-:S03]  /*7cf0*/  ISETP.GT.AND P1, PT, R0, 0xb8, PT ;  /* 0x000000b80000780c */ /* 0x000fc60003f24270 */
[----:B------:R1:W-:Y:S01]  /*7d00*/  @P5 STG.E desc[UR36][R4.64+0x2c0], R11 ;  /* 0x0002c00b04005986 */ /* 0x0003e2000c101924 */
[C---:B------:R-:W-:Y:S01]  /*7d10*/  ISETP.GT.AND P5, PT, R3.reuse, RZ, P1 ;  /* 0x000000ff0300720c */ /* 0x040fe20000fa4270 */
[-C--:B0-----:R-:W-:Y:S02]  /*7d20*/  FMUL R9, R114, R153.reuse ;  /* 0x0000009972097220 */ /* 0x081fe40000400000 */
[----:B------:R-:W-:Y:S01]  /*7d30*/  @P4 STG.E desc[UR36][R4.64+0x2c4], R113 ;  /* 0x0002c47104004986 */ /* 0x000fe2000c101924 */
[C---:B------:R-:W-:Y:S02]  /*7d40*/  ISETP.GT.AND P4, PT, R3.reuse, RZ, P3 ;  /* 0x000000ff0300720c */ /* 0x040fe40001f84270 */
[C---:B------:R-:W-:Y:S01]  /*7d50*/  ISETP.GT.AND P1, PT, R3.reuse, 0x8, P1 ;  /* 0x000000080300780c */ /* 0x040fe20000f24270 */
[----:B------:R0:W-:Y:S01]  /*7d60*/  @P0 STG.E desc[UR36][R6.64+0x2c0], R9 ;  /* 0x0002c00906000986 */ /* 0x0001e2000c101924 */
[----:B------:R-:W-:Y:S02]  /*7d70*/  ISETP.GT.AND P0, PT, R0, 0xc0, PT ;  /* 0x000000c00000780c */ /* 0x000fe40003f04270 */
[----:B------:R-:W-:Y:S01]  /*7d80*/  ISETP.GT.AND P3, PT, R3, 0x8, P3 ;  /* 0x000000080300780c */ /* 0x000fe20001f64270 */
[----:B-1----:R-:W-:Y:S01]  /*7d90*/  FMUL R11, R116, R153 ;  /* 0x00000099740b7220 */ /* 0x002fe20000400000 */
        /* <DEDUP_REMOVED lines=81> */
[----:B------:R-:W-:Y:S02]  /*82b0*/  ISETP.GT.AND P2, PT, R3, 0x8, P2 ;  /* 0x000000080300780c */ /* 0x000fe40001744270 */
[----:B------:R-:W-:Y:S01]  /*82c0*/  ISETP.GT.AND P1, PT, R0, 0xf9, PT ;  /* 0x000000f90000780c */ /* 0x000fe20003f24270 */
[----:B-1----:R-:W-:Y:S01]  /*82d0*/  FMUL R11, R144, R153 ;  /* 0x00000099900b7220 */ /* 0x002fe20000400000 */
[----:B------:R-:W-:Y:S01]  /*82e0*/  @P3 STG.E desc[UR36][R6.64+0x3a4], R143 ;  /* 0x0003a48f06003986 */ /* 0x000fe2000c101924 */
[----:B------:R-:W-:-:S03]  /*82f0*/  ISETP.GT.AND P3, PT, R0, 0xf8, PT ;  /* 0x000000f80000780c */ /* 0x000fc60003f64270 */
[----:B------:R1:W-:Y:S01]  /*8300*/  @P5 STG.E desc[UR36][R4.64+0x3c0], R11 ;  /* 0x0003c00b04005986 */ /* 0x0003e2000c101924 */
[C---:B------:R-:W-:Y:S02]  /*8310*/  ISETP.GT.AND P5, PT, R3.reuse, RZ, P3 ;  /* 0x000000ff0300720c */ /* 0x040fe40001fa4270 */
[C---:B------:R-:W-:Y:S01]  /*8320*/  ISETP.GT.AND P3, PT, R3.reuse, 0x8, P3 ;  /* 0x000000080300780c */ /* 0x040fe20001f64270 */
[----:B------:R-:W-:Y:S01]  /*8330*/  @P4 STG.E desc[UR36][R4.64+0x3c4], R145 ;  /* 0x0003c49104004986 */ /* 0x000fe2000c101924 */
[C---:B------:R-:W-:Y:S01]  /*8340*/  ISETP.GT.AND P4, PT, R3.reuse, RZ, P1 ;  /* 0x000000ff0300720c */ /* 0x040fe20000f84270 */
[----:B0-----:R-:W-:Y:S01]  /*8350*/  FMUL R9, R146, R153 ;  /* 0x0000009992097220 */ /* 0x001fe20000400000 */
[----:B------:R-:W-:Y:S01]  /*8360*/  ISETP.GT.AND P1, PT, R3, 0x8, P1 ;  /* 0x000000080300780c */ /* 0x000fe20000f24270 */
[----:B------:R-:W-:Y:S02]  /*8370*/  @P0 IMAD.MOV.U32 R2, RZ, RZ, R6 ;  /* 0x000000ffff020224 */ /* 0x000fe400078e0006 */
[----:B------:R-:W-:-:S02]  /*8380*/  @P0 IMAD.MOV.U32 R3, RZ, RZ, R7 ;  /* 0x000000ffff030224 */ /* 0x000fc400078e0007 */
[----:B-1----:R-:W-:-:S03]  /*8390*/  FMUL R11, R148, R153 ;  /* 0x00000099940b7220 */ /* 0x002fc60000400000 */
[----:B------:R0:W-:Y:S02]  /*83a0*/  @P0 STG.E desc[UR36][R2.64+0x3c0], R9 ;  /* 0x0003c00902000986 */ /* 0x0001e4000c101924 */
[----:B0-----:R-:W-:Y:S02]  /*83b0*/  @P2 IMAD.MOV.U32 R2, RZ, RZ, R6 ;  /* 0x000000ffff022224 */ /* 0x001fe400078e0006 */
[----:B------:R-:W-:-:S05]  /*83c0*/  @P2 IMAD.MOV.U32 R3, RZ, RZ, R7 ;  /* 0x000000ffff032224 */ /* 0x000fca00078e0007 */
[----:B------:R0:W-:Y:S02]  /*83d0*/  @P2 STG.E desc[UR36][R2.64+0x3c4], R147 ;  /* 0x0003c49302002986 */ /* 0x0001e4000c101924 */
[----:B0-----:R-:W-:Y:S02]  /*83e0*/  @P5 IMAD.MOV.U32 R2, RZ, RZ, R4 ;  /* 0x000000ffff025224 */ /* 0x001fe400078e0004 */
[----:B------:R-:W-:-:S05]  /*83f0*/  @P5 IMAD.MOV.U32 R3, RZ, RZ, R5 ;  /* 0x000000ffff035224 */ /* 0x000fca00078e0005 */
[----:B------:R0:W-:Y:S04]  /*8400*/  @P5 STG.E desc[UR36][R2.64+0x3e0], R11 ;  /* 0x0003e00b02005986 */ /* 0x0001e8000c101924 */
[----:B------:R1:W-:Y:S01]  /*8410*/  @P4 STG.E desc[UR36][R4.64+0x3e4], R149 ;  /* 0x0003e49504004986 */ /* 0x0003e2000c101924 */
[----:B0-----:R-:W-:Y:S02]  /*8420*/  @P3 IMAD.MOV.U32 R2, RZ, RZ, R6 ;  /* 0x000000ffff023224 */ /* 0x001fe400078e0006 */
[----:B------:R-:W-:-:S05]  /*8430*/  @P3 IMAD.MOV.U32 R3, RZ, RZ, R7 ;  /* 0x000000ffff033224 */ /* 0x000fca00078e0007 */
[----:B------:R1:W-:Y:S04]  /*8440*/  @P3 STG.E desc[UR36][R2.64+0x3e0], R13 ;  /* 0x0003e00d02003986 */ /* 0x0003e8000c101924 */
[----:B------:R1:W-:Y:S02]  /*8450*/  @P1 STG.E desc[UR36][R6.64+0x3e4], R151 ;  /* 0x0003e49706001986 */ /* 0x0003e4000c101924 */
.L_x_286:
[----:B------:R-:W-:Y:S05]  /*8460*/  BSYNC B0 ;  /* 0x0000000000007941 */ /* 0x000fea0003800000 */
.L_x_32:
[----:B01----:R-:W2:Y:S01]  /*8470*/  LDL.64 R2, [R1] ;  /* 0x0000000001027983 */ /* 0x003ea20000100a00 */
[----:B------:R-:W-:Y:S01]  /*8480*/  ULDC.64 UR4, c[0x0][0x650] ;  /* 0x0001940000047ab9 */ /* 0x000fe20000000a00 */
[----:B------:R0:W-:Y:S01]  /*8490*/  SYNCS.ARRIVE.TRANS64.A1T0 RZ, [R160+UR45], RZ ;  /* 0x000000ffa0ff79a7 */ /* 0x0001e2000810002d */
[----:B------:R-:W-:Y:S01]  /*84a0*/  PRMT R0, RZ, 0x7610, R0 ;  /* 0x00007610ff007816 */ /* 0x000fe20000000000 */
[----:B------:R-:W-:Y:S02]  /*84b0*/  IMAD.MOV.U32 R19, RZ, RZ, -0x1 ;  /* 0xffffffffff137424 */ /* 0x000fe400078e00ff */
[----:B------:R-:W-:Y:S01]  /*84c0*/  IMAD.MOV.U32 R22, RZ, RZ, -0x1 ;  /* 0xffffffffff167424 */ /* 0x000fe200078e00ff */
[----:B--2---:R-:W-:-:S04]  /*84d0*/  LEA R18, P0, R2, R18, 0x1 ;  /* 0x0000001202127211 */ /* 0x004fc800078008ff */
[----:B------:R-:W-:Y:S01]  /*84e0*/  LEA.HI.X R17, R2, R17, R23, 0x1, P0 ;  /* 0x0000001102117211 */ /* 0x000fe200000f0c17 */
[----:B------:R-:W-:Y:S01]  /*84f0*/  IMAD.MOV.U32 R2, RZ, RZ, -0x1 ;  /* 0xffffffffff027424 */ /* 0x000fe200078e00ff */
[----:B------:R-:W-:-:S04]  /*8500*/  ISETP.GE.U32.AND P0, PT, R18, UR4, PT ;  /* 0x0000000412007c0c */ /* 0x000fc8000bf06070 */
[----:B------:R-:W-:-:S13]  /*8510*/  ISETP.GE.U32.AND.EX P0, PT, R17, UR5, PT, P0 ;  /* 0x0000000511007c0c */ /* 0x000fda000bf06100 */
[----:B0-----:R-:W-:Y:S05]  /*8520*/  @P0 BRA `(.L_x_287) ;  /* 0x0000000400700947 */ /* 0x001fea0003800000 */
[----:B---3--:R-:W0:Y:S01]  /*8530*/  S2R R10, SR_CTAID.X ;  /* 0x00000000000a7919 */ /* 0x008e220000002500 */
[----:B------:R-:W1:Y:S01]  /*8540*/  LDC.64 R8, c[0x0][0x628] ;  /* 0x00018a00ff087b82 */ /* 0x000e620000000a00 */
[----:B------:R-:W-:Y:S01]  /*8550*/  ULDC UR4, c[0x0][0x150] ;  /* 0x0000540000047ab9 */ /* 0x000fe20000000800 */
[----:B----4-:R-:W-:Y:S01]  /*8560*/  IMAD.MOV.U32 R6, RZ, RZ, R18 ;  /* 0x000000ffff067224 */ /* 0x010fe200078e0012 */
[----:B------:R-:W2:Y:S01]  /*8570*/  S2R R20, SR_CTAID.Y ;  /* 0x0000000000147919 */ /* 0x000ea20000002600 */
[----:B------:R-:W-:-:S04]  /*8580*/  IMAD.MOV.U32 R7, RZ, RZ, R17 ;  /* 0x000000ffff077224 */ /* 0x000fc800078e0011 */
[----:B------:R-:W3:Y:S08]  /*8590*/  LDC R15, c[0x0][0x144] ;  /* 0x00005100ff0f7b82 */ /* 0x000ef00000000800 */
[----:B------:R-:W4:Y:S08]  /*85a0*/  LDC R0, c[0x0][0x630] ;  /* 0x00018c00ff007b82 */ /* 0x000f300000000800 */
[----:B------:R-:W2:Y:S01]  /*85b0*/  LDC.64 R12, c[0x0][0x620] ;  /* 0x00018800ff0c7b82 */ /* 0x000ea20000000a00 */
[----:B-1----:R-:W-:-:S04]  /*85c0*/  ISETP.NE.U32.AND P0, PT, R8, RZ, PT ;  /* 0x000000ff0800720c */ /* 0x002fc80003f05070 */
[----:B------:R-:W-:Y:S02]  /*85d0*/  ISETP.NE.AND.EX P0, PT, R9, RZ, PT, P0 ;  /* 0x000000ff0900720c */ /* 0x000fe40003f05300 */
[----:B0-----:R-:W-:-:S05]  /*85e0*/  I2FP.F32.U32 R2, R10 ;  /* 0x0000000a00027245 */ /* 0x001fca0000201000 */
[----:B------:R-:W-:-:S04]  /*85f0*/  FMUL R2, R2, UR4 ;  /* 0x0000000402027c20 */ /* 0x000fc80008400000 */
[----:B------:R0:W1:Y:S02]  /*8600*/  F2I.U32.TRUNC.NTZ R14, R2 ;  /* 0x00000002000e7305 */ /* 0x000064000020f000 */
[----:B---34-:R-:W-:Y:S05]  /*8610*/  @!P0 BRA `(.L_x_288) ;  /* 0x0000000000288947 */ /* 0x018fea0003800000 */
[----:B------:R-:W3:Y:S02]  /*8620*/  LDC R3, c[0x0][0x634] ;  /* 0x00018d00ff037b82 */ /* 0x000ee40000000800 */
[----:B---3--:R-:W-:-:S05]  /*8630*/  IADD3 R7, P0, R18, R3, RZ ;  /* 0x0000000312077210 */ /* 0x008fca0007f1e0ff */
[----:B------:R-:W-:-:S04]  /*8640*/  IMAD.X R11, RZ, RZ, R17, P0 ;  /* 0x000000ffff0b7224 */ /* 0x000fc800000e0611 */
[----:B0-----:R-:W-:-:S04]  /*8650*/  IMAD.WIDE.U32 R2, R11, R8, RZ ;  /* 0x000000080b027225 */ /* 0x001fc800078e00ff */
[----:B------:R-:W-:-:S04]  /*8660*/  IMAD.WIDE.U32 R4, P0, R7, R9, R2 ;  /* 0x0000000907047225 */ /* 0x000fc80007800002 */
[----:B------:R-:W-:-:S04]  /*8670*/  IMAD.WIDE.U32 R2, R7, R8, RZ ;  /* 0x0000000807027225 */ /* 0x000fc800078e00ff */
[----:B------:R-:W-:Y:S01]  /*8680*/  IMAD.X R7, RZ, RZ, RZ, P0 ;  /* 0x000000ffff077224 */ /* 0x000fe200000e06ff */
[----:B------:R-:W-:Y:S01]  /*8690*/  IADD3 RZ, P0, R3, R4, RZ ;  /* 0x0000000403ff7210 */ /* 0x000fe20007f1e0ff */
[----:B------:R-:W-:-:S04]  /*86a0*/  IMAD.MOV.U32 R6, RZ, RZ, R5 ;  /* 0x000000ffff067224 */ /* 0x000fc800078e0005 */
[----:B------:R-:W-:-:S08]  /*86b0*/  IMAD.WIDE.U32.X R6, R11, R9, R6, P0 ;  /* 0x000000090b067225 */ /* 0x000fd000000e0406 */
.L_x_288:
[----:B------:R-:W3:Y:S01]  /*86c0*/  LDC.64 R26, c[0x0][0x640] ;  /* 0x00019000ff1a7b82 */ /* 0x000ee20000000a00 */
[-C--:B------:R-:W-:Y:S01]  /*86d0*/  SHF.R.U64 R11, R6, R0.reuse, R7 ;  /* 0x00000000060b7219 */ /* 0x080fe20000001207 */
[----:B------:R-:W-:Y:S01]  /*86e0*/  IMAD.MOV.U32 R19, RZ, RZ, R17 ;  /* 0x000000ffff137224 */ /* 0x000fe200078e0011 */
[----:B------:R-:W-:Y:S01]  /*86f0*/  SHF.R.U32.HI R0, RZ, R0, R7 ;  /* 0x00000000ff007219 */ /* 0x000fe20000011607 */
[----:B-1----:R-:W-:Y:S01]  /*8700*/  IMAD.MOV R14, RZ, RZ, -R14 ;  /* 0x000000ffff0e7224 */ /* 0x002fe200078e0a0e */
[----:B------:R-:W-:Y:S01]  /*8710*/  IADD3 R5, P0, RZ, -R11, RZ ;  /* 0x8000000bff057210 */ /* 0x000fe20007f1e0ff */
[----:B------:R-:W-:Y:S01]  /*8720*/  ULDC UR4, c[0x0][0x154] ;  /* 0x0000550000047ab9 */ /* 0x000fe20000000800 */
[----:B------:R-:W-:Y:S01]  /*8730*/  IMAD.MOV.U32 R7, RZ, RZ, 0x1 ;  /* 0x00000001ff077424 */ /* 0x000fe200078e00ff */
[----:B------:R-:W1:Y:S01]  /*8740*/  LDC R4, c[0x0][0x618] ;  /* 0x00018600ff047b82 */ /* 0x000e620000000800 */
[----:B------:R-:W-:Y:S02]  /*8750*/  IMAD R22, R15, R14, R10 ;  /* 0x0000000e0f167224 */ /* 0x000fe400078e020a */
[----:B------:R-:W-:-:S04]  /*8760*/  IMAD.X R3, RZ, RZ, ~R0, P0 ;  /* 0x000000ffff037224 */ /* 0x000fc800000e0e00 */
[-C--:B--2---:R-:W-:Y:S01]  /*8770*/  IMAD R0, R3, R12.reuse, RZ ;  /* 0x0000000c03007224 */ /* 0x084fe200078e02ff */
[----:B------:R-:W2:Y:S01]  /*8780*/  LDC R6, c[0x0][0x608] ;  /* 0x00018200ff067b82 */ /* 0x000ea20000000800 */
[----:B0-----:R-:W-:-:S04]  /*8790*/  IMAD.WIDE.U32 R2, R5, R12, R18 ;  /* 0x0000000c05027225 */ /* 0x001fc800078e0012 */
[----:B------:R-:W-:Y:S01]  /*87a0*/  IMAD R5, R5, R13, R0 ;  /* 0x0000000d05057224 */ /* 0x000fe200078e0200 */
[----:B------:R-:W-:Y:S02]  /*87b0*/  I2FP.F32.U32 R0, R20 ;  /* 0x0000001400007245 */ /* 0x000fe40000201000 */
[----:B------:R-:W0:Y:S01]  /*87c0*/  LDC R24, c[0x0][0x658] ;  /* 0x00019600ff187b82 */ /* 0x000e220000000800 */
[----:B------:R-:W-:Y:S01]  /*87d0*/  IMAD.IADD R3, R3, 0x1, R5 ;  /* 0x0000000103037824 */ /* 0x000fe200078e0205 */
[----:B---3--:R-:W-:Y:S01]  /*87e0*/  ISETP.NE.U32.AND P0, PT, R26, RZ, PT ;  /* 0x000000ff1a00720c */ /* 0x008fe20003f05070 */
[----:B------:R-:W-:Y:S01]  /*87f0*/  FMUL R0, R0, UR4 ;  /* 0x0000000400007c20 */ /* 0x000fe20008400000 */
[----:B------:R-:W-:Y:S02]  /*8800*/  IMAD.MOV.U32 R5, RZ, RZ, -0x1 ;  /* 0xffffffffff057424 */ /* 0x000fe400078e00ff */
[----:B------:R-:W-:Y:S01]  /*8810*/  ISETP.NE.AND.EX P0, PT, R27, RZ, PT, P0 ;  /* 0x000000ff1b00720c */ /* 0x000fe20003f05300 */
[----:B------:R3:W4:Y:S01]  /*8820*/  F2I.U32.TRUNC.NTZ R12, R0 ;  /* 0x00000000000c7305 */ /* 0x000722000020f000 */
[----:B------:R-:W3:Y:S01]  /*8830*/  LDC R15, c[0x0][0x148] ;  /* 0x00005200ff0f7b82 */ /* 0x000ee20000000800 */
[----:B-1----:R-:W-:-:S02]  /*8840*/  SHF.R.U64 R10, R2, R4, R3 ;  /* 0x00000004020a7219 */ /* 0x002fc40000001203 */
[----:B------:R-:W-:-:S05]  /*8850*/  SHF.R.U32.HI R3, RZ, R4, R3 ;  /* 0x00000004ff037219 */ /* 0x000fca0000011603 */
[----:B------:R-:W1:Y:S01]  /*8860*/  LDC R14, c[0x0][0x600] ;  /* 0x00018000ff0e7b82 */ /* 0x000e620000000800 */
[-CC-:B--2---:R-:W-:Y:S02]  /*8870*/  SHF.R.U64 R8, R10, R6.reuse, R3.reuse ;  /* 0x000000060a087219 */ /* 0x184fe40000001203 */
[----:B------:R-:W-:-:S05]  /*8880*/  SHF.R.U32.HI R3, RZ, R6, R3 ;  /* 0x00000006ff037219 */ /* 0x000fca0000011603 */
[----:B------:R-:W2:Y:S01]  /*8890*/  LDC R21, c[0x0][0x648] ;  /* 0x00019200ff157b82 */ /* 0x000ea20000000800 */
[-CC-:B0-----:R-:W-:Y:S02]  /*88a0*/  SHF.R.U64 R13, R8, R24.reuse, R3.reuse ;  /* 0x00000018080d7219 */ /* 0x181fe40000001203 */
[-C--:B------:R-:W-:Y:S02]  /*88b0*/  SHF.L.U32 R5, R5, R24.reuse, RZ ;  /* 0x0000001805057219 */ /* 0x080fe400000006ff */
[-C--:B------:R-:W-:Y:S01]  /*88c0*/  SHF.R.U32.HI R3, RZ, R24.reuse, R3 ;  /* 0x00000018ff037219 */ /* 0x080fe20000011603 */
[----:B------:R-:W-:Y:S01]  /*88d0*/  IMAD.MOV.U32 R2, RZ, RZ, R13 ;  /* 0x000000ffff027224 */ /* 0x000fe200078e000d */
[----:B------:R-:W-:Y:S01]  /*88e0*/  SHF.L.U32 R24, R7, R24, RZ ;  /* 0x0000001807187219 */ /* 0x000fe200000006ff */
[----:B------:R-:W0:Y:S01]  /*88f0*/  LDC R25, c[0x0][0x638] ;  /* 0x00018e00ff197b82 */ /* 0x000e220000000800 */
[----:B------:R-:W-:-:S07]  /*8900*/  LOP3.LUT R19, RZ, R5, RZ, 0x33, !PT ;  /* 0x00000005ff137212 */ /* 0x000fce00078e33ff */
[----:B------:R-:W0:Y:S01]  /*8910*/  LDC R28, c[0x0][0x610] ;  /* 0x00018400ff1c7b82 */ /* 0x000e220000000800 */
[----:B----4-:R-:W-:Y:S05]  /*8920*/  @!P0 BRA `(.L_x_289) ;  /* 0x0000000000288947 */ /* 0x010fea0003800000 */
[----:B---3--:R-:W3:Y:S02]  /*8930*/  LDC R0, c[0x0][0x64c] ;  /* 0x00019300ff007b82 */ /* 0x008ee40000000800 */
[----:B---3--:R-:W-:-:S05]  /*8940*/  IADD3 R7, P0, R13, R0, RZ ;  /* 0x000000000d077210 */ /* 0x008fca0007f1e0ff */
        /* <DEDUP_REMOVED lines=8> */
.L_x_289:
[----:B------:R-:W4:Y:S01]  /*89d0*/  LDC R4, c[0x0][0x65c] ;  /* 0x00019700ff047b82 */ /* 0x000f220000000800 */
[----:B--23--:R-:W-:Y:S01]  /*89e0*/  SHF.R.U64 R0, R2, R21, R3 ;  /* 0x0000001502007219 */ /* 0x00cfe20000001203 */
[----:B-1----:R-:W-:Y:S01]  /*89f0*/  VIADD R3, R14, 0xffffffff ;  /* 0xffffffff0e037836 */ /* 0x002fe20000000000 */
[----:B------:R-:W-:Y:S01]  /*8a00*/  LOP3.LUT R19, R8, R19, RZ, 0xc0, !PT ;  /* 0x0000001308137212 */ /* 0x000fe200078ec0ff */
[----:B------:R-:W-:Y:S02]  /*8a10*/  IMAD.MOV R12, RZ, RZ, -R12 ;  /* 0x000000ffff0c7224 */ /* 0x000fe400078e0a0c */
[----:B------:R-:W-:Y:S01]  /*8a20*/  IMAD.MOV R2, RZ, RZ, -R0 ;  /* 0x000000ffff027224 */ /* 0x000fe200078e0a00 */
[----:B------:R-:W-:Y:S01]  /*8a30*/  LOP3.LUT R3, R10, R3, RZ, 0xc0, !PT ;  /* 0x000000030a037212 */ /* 0x000fe200078ec0ff */
[----:B------:R-:W-:Y:S02]  /*8a40*/  IMAD R19, R24, R0, R19 ;  /* 0x0000000018137224 */ /* 0x000fe400078e0213 */
[----:B0-----:R-:W-:-:S04]  /*8a50*/  IMAD R0, R2, R25, R13 ;  /* 0x0000001902007224 */ /* 0x001fc800078e020d */
[----:B------:R-:W-:Y:S01]  /*8a60*/  IMAD R2, R0, R14, R3 ;  /* 0x0000000e00027224 */ /* 0x000fe200078e0203 */
[----:B----4-:R-:W-:Y:S01]  /*8a70*/  ISETP.NE.AND P0, PT, R4, 0x1, PT ;  /* 0x000000010400780c */ /* 0x010fe20003f05270 */
[----:B------:R-:W-:-:S05]  /*8a80*/  IMAD.MOV.U32 R4, RZ, RZ, 0x1 ;  /* 0x00000001ff047424 */ /* 0x000fca00078e00ff */
[----:B------:R-:W-:-:S07]  /*8a90*/  PRMT R0, R4, 0x7610, R0 ;  /* 0x0000761004007816 */ /* 0x000fce0000000000 */
[----:B------:R-:W-:-:S04]  /*8aa0*/  @P0 IMAD R22, R15, R12, R20 ;  /* 0x0000000c0f160224 */ /* 0x000fc800078e0214 */
[----:B------:R-:W-:-:S05]  /*8ab0*/  IMAD R19, R19, R28, R22 ;  /* 0x0000001c13137224 */ /* 0x000fca00078e0216 */
[----:B------:R-:W-:Y:S02]  /*8ac0*/  SEL R22, R2, R19, !P0 ;  /* 0x0000001302167207 */ /* 0x000fe40004000000 */
[----:B------:R-:W-:Y:S01]  /*8ad0*/  SEL R19, R19, R2, !P0 ;  /* 0x0000000213137207 */ /* 0x000fe20004000000 */
[----:B------:R-:W-:-:S07]  /*8ae0*/  IMAD.MOV.U32 R2, RZ, RZ, R11 ;  /* 0x000000ffff027224 */ /* 0x000fce00078e000b */
.L_x_287:
[----:B------:R-:W-:Y:S02]  /*8af0*/  LOP3.LUT P0, RZ, R0, 0xff, RZ, 0xc0, !PT ;  /* 0x000000ff00ff7812 */ /* 0x000fe4000780c0ff */
[----:B------:R-:W-:-:S11]  /*8b00*/  LOP3.LUT R171, R171, 0x1, RZ, 0x3c, !PT ;  /* 0x00000001abab7812 */ /* 0x000fd600078e3cff */
[----:B------:R-:W-:Y:S05]  /*8b10*/  @P0 BRA `(.L_x_290) ;  /* 0xffffff88003c0947 */ /* 0x000fea000383ffff */
[----:B------:R-:W-:Y:S05]  /*8b20*/  EXIT ;  /* 0x000000000000794d */ /* 0x000fea0003800000 */
.L_x_13:
[----:B------:R-:W-:-:S08]  /*8b30*/  ISETP.NE.AND P0, PT, R0, RZ, PT ;  /* 0x000000ff0000720c */ /* 0x000fd00003f05270 */
[----:B0-----:R-:W0:-:S00]  /*8b40*/  USETMAXREG.DEALLOC.CTAPOOL 0x28 ;  /* 0x00000028000079c8 */ /* 0x001e0000080e0500 */
[----:B------:R-:W-:Y:S05]  /*8b50*/  @P0 EXIT ;  /* 0x000000000000094d */ /* 0x000fea0003800000 */
[----:B0-----:R-:W-:Y:S01]  /*8b60*/  LOP3.LUT P0, RZ, R8, 0xff, RZ, 0xc0, !PT ;  /* 0x000000ff08ff7812 */ /* 0x001fe2000780c0ff */
[----:B------:R-:W-:Y:S02]  /*8b70*/  IMAD.MOV.U32 R0, RZ, RZ, 0x1 ;  /* 0x00000001ff007424 */ /* 0x000fe400078e00ff */
[----:B------:R-:W-:-:S10]  /*8b80*/  IMAD.MOV.U32 R7, RZ, RZ, RZ ;  /* 0x000000ffff077224 */ /* 0x000fd400078e00ff */
[----:B------:R-:W-:Y:S05]  /*8b90*/  @!P0 BRA `(.L_x_291) ;  /* 0x0000000c001c8947 */ /* 0x000fea0003800000 */
[----:B------:R-:W-:Y:S01]  /*8ba0*/  LOP3.LUT P0, RZ, R4, 0x1f, RZ, 0xc0, !PT ;  /* 0x0000001f04ff7812 */ /* 0x000fe2000780c0ff */
[----:B------:R-:W-:Y:S01]  /*8bb0*/  ULDC UR5, c[0x0][0x658] ;  /* 0x0001960000057ab9 */ /* 0x000fe20000000800 */
[----:B------:R-:W-:Y:S01]  /*8bc0*/  UMOV UR6, 0xffffffff ;  /* 0xffffffff00067882 */ /* 0x000fe20000000000 */
[----:B------:R-:W-:Y:S01]  /*8bd0*/  BSSY B0, `(.L_x_291) ;  /* 0x00000c3000007945 */ /* 0x000fe20003800000 */
[----:B------:R-:W-:Y:S01]  /*8be0*/  USHF.L.U32 UR6, UR6, UR5, URZ ;  /* 0x0000000506067299 */ /* 0x000fe2000800063f */
[C---:B------:R-:W-:Y:S01]  /*8bf0*/  ISETP.NE.AND P2, PT, R3.reuse, RZ, PT ;  /* 0x000000ff0300720c */ /* 0x040fe20003f45270 */
[----:B------:R-:W-:Y:S01]  /*8c00*/  IMAD.MOV.U32 R8, RZ, RZ, 0x1 ;  /* 0x00000001ff087424 */ /* 0x000fe200078e00ff */
[----:B------:R-:W-:Y:S01]  /*8c10*/  ISETP.NE.OR P0, PT, R3, RZ, !P0 ;  /* 0x000000ff0300720c */ /* 0x000fe20004705670 */
[----:B------:R-:W-:Y:S01]  /*8c20*/  IMAD.MOV.U32 R0, RZ, RZ, 0x1 ;  /* 0x00000001ff007424 */ /* 0x000fe200078e00ff */
[----:B------:R-:W-:Y:S01]  /*8c30*/  LOP3.LUT R6, R16, 0x2, RZ, 0xfc, !PT ;  /* 0x0000000210067812 */ /* 0x000fe200078efcff */
[----:B------:R-:W-:Y:S01]  /*8c40*/  IMAD.MOV.U32 R7, RZ, RZ, RZ ;  /* 0x000000ffff077224 */ /* 0x000fe200078e00ff */
[----:B------:R-:W-:Y:S01]  /*8c50*/  ULDC UR4, c[0x0][0x600] ;  /* 0x0001800000047ab9 */ /* 0x000fe20000000800 */
[----:B------:R-:W-:Y:S01]  /*8c60*/  UMOV UR7, 0x1 ;  /* 0x0000000100077882 */ /* 0x000fe20000000000 */
[----:B------:R-:W-:-:S02]  /*8c70*/  UIADD3 UR19, UR40, 0x1, URZ ;  /* 0x0000000128137890 */ /* 0x000fc4000fffe03f */
[----:B------:R-:W-:Y:S02]  /*8c80*/  UIADD3 UR15, UR4, -0x1, URZ ;  /* 0xffffffff040f7890 */ /* 0x000fe4000fffe03f */
[----:B------:R-:W-:Y:S02]  /*8c90*/  USHF.L.U32 UR17, UR7, UR5, URZ ;  /* 0x0000000507117299 */ /* 0x000fe4000800063f */
[----:B------:R-:W-:Y:S01]  /*8ca0*/  ULOP3.LUT UR16, URZ, UR6, URZ, 0x33, !UPT ;  /* 0x000000063f107292 */ /* 0x000fe2000f8e333f */
[----:B------:R-:W-:-:S11]  /*8cb0*/  ULDC.64 UR20, c[0x0][0x198] ;  /* 0x0000660000147ab9 */ /* 0x000fd60000000a00 */
.L_x_303:
[----:B------:R-:W-:-:S03]  /*8cc0*/  UMOV UR4, 0xffffffff ;  /* 0xffffffff00047882 */ /* 0x000fc60000000000 */
[----:B------:R-:W-:Y:S05]  /*8cd0*/  BRA.DIV UR4, `(.L_x_292) ;  /* 0x0000000e04bc7947 */ /* 0x000fea000b800000 */
[----:B------:R-:W-:-:S13]  /*8ce0*/  ELECT P6, URZ, PT ;  /* 0x00000000003f782f */ /* 0x000fda00038c0000 */
.L_x_315:
[----:B------:R-:W0:Y:S01]  /*8cf0*/  LDC R3, c[0x0][0x28c] ;  /* 0x0000a300ff037b82 */ /* 0x000e220000000800 */
[----:B------:R-:W-:Y:S01]  /*8d00*/  BSSY B1, `(.L_x_293) ;  /* 0x0000037000017945 */ /* 0x000fe20003800000 */
[----:B0-----:R-:W-:-:S13]  /*8d10*/  ISETP.LT.OR P6, PT, R3, 0x1, !P6 ;  /* 0x000000010300780c */ /* 0x001fda00077c1670 */
[----:B------:R-:W-:Y:S05]  /*8d20*/  @P6 BRA `(.L_x_294) ;  /* 0x0000000000d06947 */ /* 0x000fea0003800000 */
[----:B------:R-:W-:Y:S02]  /*8d30*/  IMAD.SHL.U32 R22, R22, 0x100, RZ ;  /* 0x0000010016167824 */ /* 0x000fe400078e00ff */
[----:B------:R-:W-:Y:S02]  /*8d40*/  IMAD.SHL.U32 R19, R19, 0x40, RZ ;  /* 0x0000004013137824 */ /* 0x000fe400078e00ff */
[----:B------:R-:W-:Y:S02]  /*8d50*/  IMAD.MOV.U32 R12, RZ, RZ, RZ ;  /* 0x000000ffff0c7224 */ /* 0x000fe400078e00ff */
[----:B------:R-:W-:Y:S02]  /*8d60*/  IMAD.U32 R13, RZ, RZ, UR19 ;  /* 0x00000013ff0d7e24 */ /* 0x000fe4000f8e00ff */
[----:B------:R-:W-:Y:S02]  /*8d70*/  IMAD.MOV.U32 R3, RZ, RZ, R0 ;  /* 0x000000ffff037224 */ /* 0x000fe400078e0000 */
[----:B------:R-:W-:-:S07]  /*8d80*/  IMAD.MOV.U32 R4, RZ, RZ, R7 ;  /* 0x000000ffff047224 */ /* 0x000fce00078e0007 */
.L_x_298:
[----:B------:R-:W0:Y:S01]  /*8d90*/  S2R R10, SR_CgaCtaId ;  /* 0x00000000000a7919 */ /* 0x000e220000008800 */
[----:B------:R-:W-:Y:S01]  /*8da0*/  MOV R5, 0x400 ;  /* 0x0000040000057802 */ /* 0x000fe20000000f00 */
[----:B------:R-:W1:Y:S03]  /*8db0*/  @!P2 LDC R9, c[0x0][0x500] ;  /* 0x00014000ff09ab82 */ /* 0x000e660000000800 */
[----:B0-----:R-:W-:Y:S02]  /*8dc0*/  LEA R11, R10, R5, 0x18 ;  /* 0x000000050a0b7211 */ /* 0x001fe400078ec0ff */
[----:B------:R-:W-:-:S03]  /*8dd0*/  SHF.L.U32 R5, R3, 0x1f, RZ ;  /* 0x0000001f03057819 */ /* 0x000fc600000006ff */
[----:B------:R-:W-:-:S04]  /*8de0*/  IMAD R10, R4, 0x8, R11 ;  /* 0x00000008040a7824 */ /* 0x000fc800078e020b */
[----:B------:R-:W0:Y:S02]  /*8df0*/  SYNCS.PHASECHK.TRANS64.TRYWAIT P1, [R10+URZ+0x18], R5 ;  /* 0x000018050a0075a7 */ /* 0x000e24000802017f */
[----:B01----:R-:W-:Y:S05]  /*8e00*/  @!P1 BRA `(.L_x_295) ;  /* 0x0000000c00909947 */ /* 0x003fea0003800000 */
.L_x_316:
[----:B0-----:R-:W-:Y:S01]  /*8e10*/  PRMT R5, R6, 0x9910, RZ ;  /* 0x0000991006057816 */ /* 0x001fe200000000ff */
[----:B------:R0:W-:Y:S03]  /*8e20*/  @!P2 SYNCS.ARRIVE.TRANS64 RZ, [R10+URZ], R9 ;  /* 0x000000090affa9a7 */ /* 0x0001e6000800003f */
[----:B------:R-:W-:-:S13]  /*8e30*/  ISETP.NE.AND P1, PT, R5, 0x2, PT ;  /* 0x000000020500780c */ /* 0x000fda0003f25270 */
[----:B0-----:R-:W-:Y:S05]  /*8e40*/  @P1 BRA `(.L_x_296) ;  /* 0x0000000000041947 */ /* 0x001fea0003800000 */
[----:B------:R-:W-:Y:S01]  /*8e50*/  BPT.TRAP 0x1 ;  /* 0x000000040000795c */ /* 0x000fe20000300000 */
.L_x_296:
[----:B------:R-:W-:Y:S05]  /*8e60*/  @P0 BRA `(.L_x_297) ;  /* 0x0000000000040947 */ /* 0x000fea0003800000 */
[----:B------:R-:W-:Y:S01]  /*8e70*/  BPT.TRAP 0x1 ;  /* 0x000000040000795c */ /* 0x000fe20000300000 */
.L_x_297:
[--C-:B------:R-:W-:Y:S01]  /*8e80*/  IMAD R5, R4, 0x2000, R11.reuse ;  /* 0x0000200004057824 */ /* 0x100fe200078e020b */
[----:B------:R-:W-:Y:S01]  /*8e90*/  R2UR UR9, R10 ;  /* 0x000000000a0972ca */ /* 0x000fe200000e0000 */
[C---:B------:R-:W-:Y:S01]  /*8ea0*/  IMAD R11, R4.reuse, 0x8000, R11 ;  /* 0x00008000040b7824 */ /* 0x040fe200078e020b */
[----:B------:R-:W-:Y:S01]  /*8eb0*/  UIADD3 UR4, UP0, UR20, 0xf0, URZ ;  /* 0x000000f014047890 */ /* 0x000fe2000ff1e03f */
[----:B------:R-:W-:Y:S01]  /*8ec0*/  VIADD R13, R13, 0xffffffff ;  /* 0xffffffff0d0d7836 */ /* 0x000fe20000000000 */
[----:B------:R-:W-:Y:S01]  /*8ed0*/  R2UR UR5, R5 ;  /* 0x00000000050572ca */ /* 0x000fe200000e0000 */
[----:B------:R-:W-:Y:S01]  /*8ee0*/  UIADD3 UR22, UP1, UR20, 0x1f0, URZ ;  /* 0x000001f014167890 */ /* 0x000fe2000ff3e03f */
[----:B------:R-:W-:Y:S01]  /*8ef0*/  R2UR UR8, R11 ;  /* 0x000000000b0872ca */ /* 0x000fe200000e0000 */
[----:B------:R-:W-:Y:S01]  /*8f00*/  VIADD R4, R4, 0x1 ;  /* 0x0000000104047836 */ /* 0x000fe20000000000 */
[----:B------:R-:W-:Y:S01]  /*8f10*/  R2UR UR11, R19 ;  /* 0x00000000130b72ca */ /* 0x000fe200000e0000 */
[----:B------:R-:W-:Y:S01]  /*8f20*/  UIADD3.X UR23, URZ, UR21, URZ, UP1, !UPT ;  /* 0x000000153f177290 */ /* 0x000fe20008ffe43f */
[----:B------:R-:W-:Y:S01]  /*8f30*/  R2UR UR10, R12 ;  /* 0x000000000c0a72ca */ /* 0x000fe200000e0000 */
[----:B------:R-:W-:Y:S01]  /*8f40*/  UMOV UR6, 0x0 ;  /* 0x0000000000067882 */ /* 0x000fe20000000000 */
[----:B------:R-:W-:Y:S01]  /*8f50*/  R2UR UR12, R2 ;  /* 0x00000000020c72ca */ /* 0x000fe200000e0000 */
[----:B------:R-:W-:Y:S01]  /*8f60*/  UMOV UR7, 0x10000000 ;  /* 0x1000000000077882 */ /* 0x000fe20000000000 */
[----:B------:R-:W-:Y:S01]  /*8f70*/  R2UR UR18, R22 ;  /* 0x00000000161272ca */ /* 0x000fe200000e0000 */
[----:B------:R-:W-:Y:S01]  /*8f80*/  VIADD R12, R12, 0x20 ;  /* 0x000000200c0c7836 */ /* 0x000fe20000000000 */
[----:B------:R-:W-:Y:S01]  /*8f90*/  ISETP.GT.AND P3, PT, R13, 0x1, PT ;  /* 0x000000010d00780c */ /* 0x000fe20003f64270 */
[----:B------:R-:W-:Y:S01]  /*8fa0*/  UIADD3 UR13, UR5, 0x100, URZ ;  /* 0x00000100050d7890 */ /* 0x000fe2000fffe03f */
[----:B------:R-:W-:Y:S01]  /*8fb0*/  ISETP.NE.AND P1, PT, R4, 0x3, PT ;  /* 0x000000030400780c */ /* 0x000fe20003f25270 */
[----:B------:R-:W-:-:S02]  /*8fc0*/  UIADD3.X UR5, URZ, UR21, URZ, UP0, !UPT ;  /* 0x000000153f057290 */ /* 0x000fc400087fe43f */
[----:B------:R-:W-:Y:S01]  /*8fd0*/  UIADD3 UR14, UR8, 0x6100, URZ ;  /* 0x00006100080e7890 */ /* 0x000fe2000fffe03f */
[----:B------:R-:W-:Y:S02]  /*8fe0*/  SEL R10, RZ, 0x1, P1 ;  /* 0x00000001ff0a7807 */ /* 0x000fe40000800000 */
[----:B------:R-:W-:Y:S01]  /*8ff0*/  UMOV UR8, UR13 ;  /* 0x0000000d00087c82 */ /* 0x000fe20008000000 */
[----:B------:R-:W-:Y:S02]  /*9000*/  SEL R4, R4, RZ, P1 ;  /* 0x000000ff04047207 */ /* 0x000fe40000800000 */
[----:B------:R-:W-:Y:S01]  /*9010*/  LOP3.LUT R3, R3, R10, RZ, 0x3c, !PT ;  /* 0x0000000a03037212 */ /* 0x000fe200078e3cff */
[----:B------:R0:W-:Y:S02]  /*9020*/  UTMALDG.3D [UR8], [UR4], desc[UR6] ;  /* 0x00000608040075b4 */ /* 0x0001e40008011000 */
[----:B0-----:R-:W-:Y:S01]  /*9030*/  UMOV UR8, UR14 ;  /* 0x0000000e00087c82 */ /* 0x001fe20008000000 */
[----:B------:R-:W-:-:S02]  /*9040*/  UMOV UR11, UR18 ;  /* 0x00000012000b7c82 */ /* 0x000fc40008000000 */
[----:B------:R0:W-:Y:S02]  /*9050*/  UTMALDG.3D [UR8], [UR22], desc[UR6] ;  /* 0x00000608160075b4 */ /* 0x0001e40008011000 */
[----:B0-----:R-:W-:Y:S05]  /*9060*/  @P3 BRA `(.L_x_298) ;  /* 0xfffffffc00483947 */ /* 0x001fea000383ffff */
.L_x_294:
[----:B------:R-:W-:Y:S05]  /*9070*/  BSYNC B1 ;  /* 0x0000000000017941 */ /* 0x000fea0003800000 */
.L_x_293:
[----:B------:R-:W2:Y:S01]  /*9080*/  LDL.64 R10, [R1] ;  /* 0x00000000010a7983 */ /* 0x000ea20000100a00 */
[----:B------:R-:W-:Y:S01]  /*9090*/  LOP3.LUT P4, RZ, R8, 0xff, RZ, 0xc0, !PT ;  /* 0x000000ff08ff7812 */ /* 0x000fe2000788c0ff */
[----:B------:R-:W-:Y:S01]  /*90a0*/  VIADD R4, R7, UR40 ;  /* 0x0000002807047c36 */ /* 0x000fe20008000000 */
[----:B------:R-:W-:Y:S01]  /*90b0*/  ULDC.64 UR4, c[0x0][0x650] ;  /* 0x0001940000047ab9 */ /* 0x000fe20000000a00 */
[----:B------:R-:W-:Y:S01]  /*90c0*/  IMAD.U32 R7, RZ, RZ, UR40 ;  /* 0x00000028ff077e24 */ /* 0x000fe2000f8e00ff */
[----:B------:R-:W-:Y:S01]  /*90d0*/  UISETP.GE.U32.AND UP0, UPT, UR40, 0x3, UPT ;  /* 0x000000032800788c */ /* 0x000fe2000bf06070 */
[----:B------:R-:W-:Y:S01]  /*90e0*/  BSSY B1, `(.L_x_299) ;  /* 0x000006f000017945 */ /* 0x000fe20003800000 */
[----:B------:R-:W-:Y:S01]  /*90f0*/  ISETP.GT.U32.AND P1, PT, R4, 0x2, PT ;  /* 0x000000020400780c */ /* 0x000fe20003f24070 */
[----:B------:R-:W-:Y:S01]  /*9100*/  IMAD.MOV.U32 R19, RZ, RZ, -0x1 ;  /* 0xffffffffff137424 */ /* 0x000fe200078e00ff */
[----:B------:R-:W-:Y:S01]  /*9110*/  PRMT R8, RZ, 0x7610, R8 ;  /* 0x00007610ff087816 */ /* 0x000fe20000000008 */
[----:B------:R-:W-:Y:S01]  /*9120*/  IMAD.MOV.U32 R22, RZ, RZ, -0x1 ;  /* 0xffffffffff167424 */ /* 0x000fe200078e00ff */
[----:B------:R-:W-:-:S02]  /*9130*/  ISETP.LT.U32.AND P1, PT, R7, 0x3, P1 ;  /* 0x000000030700780c */ /* 0x000fc40000f21070 */
[----:B------:R-:W-:Y:S01]  /*9140*/  PLOP3.LUT P3, PT, PT, PT, UP0, 0x80, 0x0 ;  /* 0x000000000000781c */ /* 0x000fe20003f6f008 */
[----:B------:R-:W0:Y:S01]  /*9150*/  @P4 S2R R3, SR_CgaCtaId ;  /* 0x0000000000034919 */ /* 0x000e220000008800 */
[----:B------:R-:W-:-:S04]  /*9160*/  @P4 MOV R2, 0x400 ;  /* 0x0000040000024802 */ /* 0x000fc80000000f00 */
[----:B0-----:R-:W-:Y:S01]  /*9170*/  @P4 LEA R5, R3, R2, 0x18 ;  /* 0x0000000203054211 */ /* 0x001fe200078ec0ff */
[----:B------:R-:W-:-:S03]  /*9180*/  IMAD.WIDE.U32 R2, R4, -0x55555555, RZ ;  /* 0xaaaaaaab04027825 */ /* 0x000fc600078e00ff */
[----:B------:R0:W-:Y:S01]  /*9190*/  @P4 SYNCS.ARRIVE.TRANS64.A1T0 RZ, [R5+URZ+0x68], RZ ;  /* 0x000068ff05ff49a7 */ /* 0x0001e2000810003f */
[----:B------:R-:W-:Y:S01]  /*91a0*/  IMAD.MOV.U32 R2, RZ, RZ, -0x1 ;  /* 0xffffffffff027424 */ /* 0x000fe200078e00ff */
[----:B0-----:R-:W-:Y:S02]  /*91b0*/  SHF.R.U32.HI R5, RZ, 0x1, R3 ;  /* 0x00000001ff057819 */ /* 0x001fe40000011603 */
[----:B------:R-:W-:-:S03]  /*91c0*/  SEL R3, RZ, 0x1, !P1 ;  /* 0x00000001ff037807 */ /* 0x000fc60004800000 */
[----:B------:R-:W-:Y:S01]  /*91d0*/  IMAD R7, R5, -0x3, R4 ;  /* 0xfffffffd05077824 */ /* 0x000fe200078e0204 */
[----:B------:R-:W-:Y:S02]  /*91e0*/  LOP3.LUT R0, R0, R3, RZ, 0x3c, !PT ;  /* 0x0000000300007212 */ /* 0x000fe400078e3cff */
[----:B------:R-:W-:Y:S02]  /*91f0*/  PRMT R3, RZ, 0x7610, R3 ;  /* 0x00007610ff037816 */ /* 0x000fe40000000003 */
[----:B------:R-:W-:Y:S02]  /*9200*/  @P3 LOP3.LUT R0, R0, 0x1, R5, 0x78, !PT ;  /* 0x0000000100003812 */ /* 0x000fe400078e7805 */
[----:B--2---:R-:W-:-:S04]  /*9210*/  IADD3 R18, P4, R18, R10, RZ ;  /* 0x0000000a12127210 */ /* 0x004fc80007f9e0ff */
[----:B------:R-:W-:Y:S01]  /*9220*/  ISETP.GE.U32.AND P1, PT, R18, UR4, PT ;  /* 0x0000000412007c0c */ /* 0x000fe2000bf26070 */
[----:B------:R-:W-:-:S05]  /*9230*/  IMAD.X R17, R17, 0x1, R23, P4 ;  /* 0x0000000111117824 */ /* 0x000fca00020e0617 */
[----:B------:R-:W-:-:S13]  /*9240*/  ISETP.GE.U32.AND.EX P1, PT, R17, UR5, PT, P1 ;  /* 0x0000000511007c0c */ /* 0x000fda000bf26110 */
[----:B------:R-:W-:Y:S05]  /*9250*/  @P1 BRA `(.L_x_300) ;  /* 0x00000004005c1947 */ /* 0x000fea0003800000 */
[----:B------:R-:W0:Y:S01]  /*9260*/  S2R R11, SR_CTAID.X ;  /* 0x00000000000b7919 */ /* 0x000e220000002500 */
[----:B------:R-:W-:Y:S01]  /*9270*/  ULDC.64 UR4, c[0x0][0x628] ;  /* 0x00018a0000047ab9 */ /* 0x000fe20000000a00 */
[----:B------:R-:W1:Y:S01]  /*9280*/  LDC R12, c[0x0][0x144] ;  /* 0x00005100ff0c7b82 */ /* 0x000e620000000800 */
[----:B------:R-:W-:Y:S01]  /*9290*/  ISETP.NE.U32.AND P1, PT, RZ, UR4, PT ;  /* 0x00000004ff007c0c */ /* 0x000fe2000bf25070 */
[----:B------:R-:W2:Y:S01]  /*92a0*/  S2R R9, SR_CTAID.Y ;  /* 0x0000000000097919 */ /* 0x000ea20000002600 */
[----:B------:R-:W-:Y:S01]  /*92b0*/  ULDC UR6, c[0x0][0x150] ;  /* 0x0000540000067ab9 */ /* 0x000fe20000000800 */
[----:B------:R-:W-:Y:S01]  /*92c0*/  ULDC UR7, c[0x0][0x630] ;  /* 0x00018c0000077ab9 */ /* 0x000fe20000000800 */
[----:B------:R-:W-:Y:S01]  /*92d0*/  ISETP.NE.AND.EX P1, PT, RZ, UR5, PT, P1 ;  /* 0x00000005ff007c0c */ /* 0x000fe2000bf25310 */
[----:B------:R-:W-:Y:S01]  /*92e0*/  IMAD.MOV.U32 R2, RZ, RZ, R18 ;  /* 0x000000ffff027224 */ /* 0x000fe200078e0012 */
[----:B0-----:R-:W-:-:S05]  /*92f0*/  I2FP.F32.U32 R3, R11 ;  /* 0x0000000b00037245 */ /* 0x001fca0000201000 */
[----:B------:R-:W-:Y:S01]  /*9300*/  FMUL R14, R3, UR6 ;  /* 0x00000006030e7c20 */ /* 0x000fe20008400000 */
[----:B------:R-:W-:-:S05]  /*9310*/  IMAD.MOV.U32 R3, RZ, RZ, R17 ;  /* 0x000000ffff037224 */ /* 0x000fca00078e0011 */
[----:B--2---:R-:W-:Y:S05]  /*9320*/  @!P1 BRA `(.L_x_301) ;  /* 0x0000000000289947 */ /* 0x004fea0003800000 */
[----:B------:R-:W-:Y:S02]  /*9330*/  ULDC UR6, c[0x0][0x634] ;  /* 0x00018d0000067ab9 */ /* 0x000fe40000000800 */
[----:B------:R-:W-:-:S05]  /*9340*/  IADD3 R3, P1, R18, UR6, RZ ;  /* 0x0000000612037c10 */ /* 0x000fca000ff3e0ff */
[----:B------:R-:W-:-:S04]  /*9350*/  IMAD.X R13, RZ, RZ, R17, P1 ;  /* 0x000000ffff0d7224 */ /* 0x000fc800008e0611 */
[----:B------:R-:W-:-:S04]  /*9360*/  IMAD.WIDE.U32 R4, R13, UR4, RZ ;  /* 0x000000040d047c25 */ /* 0x000fc8000f8e00ff */
[----:B------:R-:W-:-:S04]  /*9370*/  IMAD.WIDE.U32 R4, P1, R3, UR5, R4 ;  /* 0x0000000503047c25 */ /* 0x000fc8000f820004 */
[----:B------:R-:W-:-:S04]  /*9380*/  IMAD.WIDE.U32 R2, R3, UR4, RZ ;  /* 0x0000000403027c25 */ /* 0x000fc8000f8e00ff */
[----:B------:R-:W-:Y:S01]  /*9390*/  IMAD.MOV.U32 R2, RZ, RZ, R5 ;  /* 0x000000ffff027224 */ /* 0x000fe200078e0005 */
[----:B------:R-:W-:Y:S01]  /*93a0*/  IADD3 RZ, P3, R3, R4, RZ ;  /* 0x0000000403ff7210 */ /* 0x000fe20007f7e0ff */
[----:B------:R-:W-:-:S04]  /*93b0*/  IMAD.X R3, RZ, RZ, RZ, P1 ;  /* 0x000000ffff037224 */ /* 0x000fc800008e06ff */
[----:B------:R-:W-:-:S08]  /*93c0*/  IMAD.WIDE.U32.X R2, R13, UR5, R2, P3 ;  /* 0x000000050d027c25 */ /* 0x000fd000098e0402 */
.L_x_301:
[--C-:B------:R-:W-:Y:S01]  /*93d0*/  SHF.R.U64 R10, R2, UR7, R3.reuse ;  /* 0x00000007020a7c19 */ /* 0x100fe20008001203 */
[----:B------:R-:W0:Y:S01]  /*93e0*/  F2I.U32.TRUNC.NTZ R14, R14 ;  /* 0x0000000e000e7305 */ /* 0x000e22000020f000 */
[----:B------:R-:W-:Y:S01]  /*93f0*/  SHF.R.U32.HI R2, RZ, UR7, R3 ;  /* 0x00000007ff027c19 */ /* 0x000fe20008011603 */
[----:B------:R-:W-:Y:S01]  /*9400*/  ULDC.64 UR4, c[0x0][0x620] ;  /* 0x0001880000047ab9 */ /* 0x000fe20000000a00 */
[----:B------:R-:W-:Y:S01]  /*9410*/  IADD3 R5, P1, RZ, -R10, RZ ;  /* 0x8000000aff057210 */ /* 0x000fe20007f3e0ff */
[----:B------:R-:W-:Y:S01]  /*9420*/  IMAD.MOV.U32 R3, RZ, RZ, R17 ;  /* 0x000000ffff037224 */ /* 0x000fe200078e0011 */
[----:B------:R-:W-:-:S03]  /*9430*/  ULDC.64 UR6, c[0x0][0x640] ;  /* 0x0001900000067ab9 */ /* 0x000fc60000000a00 */
[----:B------:R-:W-:Y:S01]  /*9440*/  IMAD.X R2, RZ, RZ, ~R2, P1 ;  /* 0x000000ffff027224 */ /* 0x000fe200008e0e02 */
[----:B------:R-:W-:-:S03]  /*9450*/  ISETP.NE.U32.AND P1, PT, RZ, UR6, PT ;  /* 0x00000006ff007c0c */ /* 0x000fc6000bf25070 */
[----:B------:R-:W-:Y:S01]  /*9460*/  IMAD R4, R2, UR4, RZ ;  /* 0x0000000402047c24 */ /* 0x000fe2000f8e02ff */
[----:B------:R-:W-:Y:S01]  /*9470*/  ISETP.NE.AND.EX P1, PT, RZ, UR7, PT, P1 ;  /* 0x00000007ff007c0c */ /* 0x000fe2000bf25310 */
[----:B------:R-:W-:-:S04]  /*9480*/  IMAD.MOV.U32 R2, RZ, RZ, R18 ;  /* 0x000000ffff027224 */ /* 0x000fc800078e0012 */
[----:B------:R-:W-:Y:S01]  /*9490*/  IMAD.WIDE.U32 R2, R5, UR4, R2 ;  /* 0x0000000405027c25 */ /* 0x000fe2000f8e0002 */
[----:B------:R-:W-:-:S03]  /*94a0*/  ULDC UR4, c[0x0][0x618] ;  /* 0x0001860000047ab9 */ /* 0x000fc60000000800 */
[----:B------:R-:W-:Y:S01]  /*94b0*/  IMAD R5, R5, UR5, R4 ;  /* 0x0000000505057c24 */ /* 0x000fe2000f8e0204 */
[----:B------:R-:W-:Y:S01]  /*94c0*/  ULDC UR5, c[0x0][0x154] ;  /* 0x0000550000057ab9 */ /* 0x000fe20000000800 */
[----:B0-----:R-:W-:Y:S02]  /*94d0*/  IMAD.MOV R4, RZ, RZ, -R14 ;  /* 0x000000ffff047224 */ /* 0x001fe400078e0a0e */
[----:B------:R-:W0:Y:S01]  /*94e0*/  LDC R14, c[0x0][0x148] ;  /* 0x00005200ff0e7b82 */ /* 0x000e220000000800 */
[----:B------:R-:W-:Y:S02]  /*94f0*/  IMAD.IADD R3, R3, 0x1, R5 ;  /* 0x0000000103037824 */ /* 0x000fe400078e0205 */
[----:B-1----:R-:W-:Y:S01]  /*9500*/  IMAD R11, R12, R4, R11 ;  /* 0x000000040c0b7224 */ /* 0x002fe200078e020b */
[----:B------:R-:W-:Y:S02]  /*9510*/  I2FP.F32.U32 R4, R9 ;  /* 0x0000000900047245 */ /* 0x000fe40000201000 */
[----:B------:R-:W-:-:S02]  /*9520*/  SHF.R.U64 R12, R2, UR4, R3 ;  /* 0x00000004020c7c19 */ /* 0x000fc40008001203 */
[----:B------:R-:W-:Y:S01]  /*9530*/  SHF.R.U32.HI R3, RZ, UR4, R3 ;  /* 0x00000004ff037c19 */ /* 0x000fe20008011603 */
[----:B------:R-:W-:Y:S01]  /*9540*/  FMUL R4, R4, UR5 ;  /* 0x0000000504047c20 */ /* 0x000fe20008400000 */
[----:B------:R-:W-:Y:S02]  /*9550*/  ULDC UR4, c[0x0][0x608] ;  /* 0x0001820000047ab9 */ /* 0x000fe40000000800 */
[--C-:B------:R-:W-:Y:S01]  /*9560*/  SHF.R.U64 R15, R12, UR4, R3.reuse ;  /* 0x000000040c0f7c19 */ /* 0x100fe20008001203 */
[----:B------:R1:W2:Y:S01]  /*9570*/  F2I.U32.TRUNC.NTZ R20, R4 ;  /* 0x0000000400147305 */ /* 0x0002a2000020f000 */
[----:B------:R-:W-:Y:S01]  /*9580*/  SHF.R.U32.HI R2, RZ, UR4, R3 ;  /* 0x00000004ff027c19 */ /* 0x000fe20008011603 */
[----:B------:R-:W-:-:S03]  /*9590*/  ULDC UR4, c[0x0][0x658] ;  /* 0x0001960000047ab9 */ /* 0x000fc60000000800 */
[--C-:B------:R-:W-:Y:S02]  /*95a0*/  SHF.R.U64 R13, R15, UR4, R2.reuse ;  /* 0x000000040f0d7c19 */ /* 0x100fe40008001202 */
[----:B------:R-:W-:-:S03]  /*95b0*/  SHF.R.U32.HI R19, RZ, UR4, R2 ;  /* 0x00000004ff137c19 */ /* 0x000fc60008011602 */
[----:B------:R-:W-:Y:S02]  /*95c0*/  IMAD.MOV.U32 R2, RZ, RZ, R13 ;  /* 0x000000ffff027224 */ /* 0x000fe400078e000d */
[----:B------:R-:W-:Y:S01]  /*95d0*/  IMAD.MOV.U32 R3, RZ, RZ, R19 ;  /* 0x000000ffff037224 */ /* 0x000fe200078e0013 */
[----:B-1----:R-:W-:Y:S06]  /*95e0*/  @!P1 BRA `(.L_x_302) ;  /* 0x0000000000289947 */ /* 0x002fec0003800000 */
        /* <DEDUP_REMOVED lines=10> */
.L_x_302:
[----:B------:R-:W1:Y:S01]  /*9690*/  LDC R4, c[0x0][0x65c] ;  /* 0x00019700ff047b82 */ /* 0x000e620000000800 */
[----:B------:R-:W-:Y:S01]  /*96a0*/  ULDC UR4, c[0x0][0x648] ;  /* 0x0001920000047ab9 */ /* 0x000fe20000000800 */
[----:B------:R-:W-:Y:S01]  /*96b0*/  LOP3.LUT R15, R15, UR16, RZ, 0xc0, !PT ;  /* 0x000000100f0f7c12 */ /* 0x000fe2000f8ec0ff */
[----:B--2---:R-:W-:Y:S01]  /*96c0*/  IMAD.MOV R20, RZ, RZ, -R20 ;  /* 0x000000ffff147224 */ /* 0x004fe200078e0a14 */
[----:B------:R-:W-:Y:S01]  /*96d0*/  SHF.R.U64 R2, R2, UR4, R3 ;  /* 0x0000000402027c19 */ /* 0x000fe20008001203 */
[----:B------:R-:W-:Y:S01]  /*96e0*/  ULDC UR4, c[0x0][0x638] ;  /* 0x00018e0000047ab9 */ /* 0x000fe20000000800 */
[----:B------:R-:W-:Y:S01]  /*96f0*/  LOP3.LUT R12, R12, UR15, RZ, 0xc0, !PT ;  /* 0x0000000f0c0c7c12 */ /* 0x000fe2000f8ec0ff */
[----:B------:R-:W-:Y:S01]  /*9700*/  ULDC UR5, c[0x0][0x610] ;  /* 0x0001840000057ab9 */ /* 0x000fe20000000800 */
[----:B------:R-:W-:Y:S01]  /*9710*/  IMAD.MOV.U32 R3, RZ, RZ, 0x1 ;  /* 0x00000001ff037424 */ /* 0x000fe200078e00ff */
[----:B-1----:R-:W-:Y:S01]  /*9720*/  ISETP.NE.AND P1, PT, R4, 0x1, PT ;  /* 0x000000010400780c */ /* 0x002fe20003f25270 */
[----:B------:R-:W-:-:S02]  /*9730*/  IMAD.MOV R4, RZ, RZ, -R2 ;  /* 0x000000ffff047224 */ /* 0x000fc400078e0a02 */
[----:B------:R-:W-:Y:S02]  /*9740*/  IMAD R2, R2, UR17, R15 ;  /* 0x0000001102027c24 */ /* 0x000fe4000f8e020f */
[----:B------:R-:W-:Y:S01]  /*9750*/  IMAD R13, R4, UR4, R13 ;  /* 0x00000004040d7c24 */ /* 0x000fe2000f8e020d */
[----:B------:R-:W-:-:S07]  /*9760*/  ULDC UR4, c[0x0][0x600] ;  /* 0x0001800000047ab9 */ /* 0x000fce0000000800 */
[----:B0-----:R-:W-:-:S04]  /*9770*/  @P1 IMAD R11, R14, R20, R9 ;  /* 0x000000140e0b1224 */ /* 0x001fc800078e0209 */
[----:B------:R-:W-:Y:S02]  /*9780*/  IMAD R11, R2, UR5, R11 ;  /* 0x00000005020b7c24 */ /* 0x000fe4000f8e020b */
[----:B------:R-:W-:-:S05]  /*9790*/  IMAD R2, R13, UR4, R12 ;  /* 0x000000040d027c24 */ /* 0x000fca000f8e020c */
[----:B------:R-:W-:Y:S02]  /*97a0*/  SEL R22, R2, R11, !P1 ;  /* 0x0000000b02167207 */ /* 0x000fe40004800000 */
[----:B------:R-:W-:Y:S01]  /*97b0*/  SEL R19, R11, R2, !P1 ;  /* 0x000000020b137207 */ /* 0x000fe20004800000 */
[----:B------:R-:W-:-:S07]  /*97c0*/  IMAD.MOV.U32 R2, RZ, RZ, R10 ;  /* 0x000000ffff027224 */ /* 0x000fce00078e000a */
.L_x_300:
[----:B------:R-:W-:Y:S05]  /*97d0*/  BSYNC B1 ;  /* 0x0000000000017941 */ /* 0x000fea0003800000 */
.L_x_299:
[----:B------:R-:W-:-:S13]  /*97e0*/  LOP3.LUT P1, RZ, R3, 0xff, RZ, 0xc0, !PT ;  /* 0x000000ff03ff7812 */ /* 0x000fda000782c0ff */
[----:B------:R-:W-:Y:S05]  /*97f0*/  @P1 BRA `(.L_x_303) ;  /* 0xfffffff400301947 */ /* 0x000fea000383ffff */
[----:B------:R-:W-:Y:S05]  /*9800*/  BSYNC B0 ;  /* 0x0000000000007941 */ /* 0x000fea0003800000 */
.L_x_291:
[----:B------:R-:W-:-:S03]  /*9810*/  UMOV UR4, 0xffffffff ;  /* 0xffffffff00047882 */ /* 0x000fc60000000000 */
[----:B------:R-:W-:Y:S05]  /*9820*/  BRA.DIV UR4, `(.L_x_304) ;  /* 0x00000006041c7947 */ /* 0x000fea000b800000 */
[----:B------:R-:W-:-:S13]  /*9830*/  ELECT P6, URZ, PT ;  /* 0x00000000003f782f */ /* 0x000fda00038c0000 */
.L_x_319:
[----:B------:R-:W-:Y:S04]  /*9840*/  BSSY B0, `(.L_x_305) ;  /* 0x0000022000007945 */ /* 0x000fe80003800000 */
[----:B------:R-:W-:Y:S05]  /*9850*/  @!P6 BRA `(.L_x_306) ;  /* 0x000000000080e947 */ /* 0x000fea0003800000 */
[----:B------:R-:W-:-:S04]  /*9860*/  LOP3.LUT R16, R16, 0x2, RZ, 0xfc, !PT ;  /* 0x0000000210107812 */ /* 0x000fc800078efcff */
[----:B------:R-:W-:-:S13]  /*9870*/  ISETP.NE.AND P0, PT, R16, 0x3, PT ;  /* 0x000000031000780c */ /* 0x000fda0003f05270 */
[----:B------:R-:W-:Y:S05]  /*9880*/  @!P0 BRA `(.L_x_307) ;  /* 0x0000000000048947 */ /* 0x000fea0003800000 */
[----:B------:R-:W-:Y:S01]  /*9890*/  BPT.TRAP 0x1 ;  /* 0x000000040000795c */ /* 0x000fe20000300000 */
.L_x_307:
[----:B------:R-:W0:Y:S01]  /*98a0*/  S2R R3, SR_CgaCtaId ;  /* 0x0000000000037919 */ /* 0x000e220000008800 */
[----:B------:R-:W-:Y:S02]  /*98b0*/  MOV R2, 0x400 ;  /* 0x0000040000027802 */ /* 0x000fe40000000f00 */
[----:B------:R-:W-:Y:S02]  /*98c0*/  SHF.L.U32 R4, R0, 0x1f, RZ ;  /* 0x0000001f00047819 */ /* 0x000fe400000006ff */
[----:B0-----:R-:W-:-:S05]  /*98d0*/  LEA R2, R3, R2, 0x18 ;  /* 0x0000000203027211 */ /* 0x001fca00078ec0ff */
[----:B------:R-:W-:-:S04]  /*98e0*/  VIADD R2, R2, 0x18 ;  /* 0x0000001802027836 */ /* 0x000fc80000000000 */
[C---:B------:R-:W-:Y:S02]  /*98f0*/  IMAD R9, R7.reuse, 0x8, R2 ;  /* 0x0000000807097824 */ /* 0x040fe400078e0202 */
[----:B------:R-:W-:Y:S02]  /*9900*/  VIADD R7, R7, 0x1 ;  /* 0x0000000107077836 */ /* 0x000fe40000000000 */
[----:B------:R-:W0:Y:S03]  /*9910*/  SYNCS.PHASECHK.TRANS64.TRYWAIT P0, [R9+URZ], R4 ;  /* 0x00000004090075a7 */ /* 0x000e26000800017f */
[----:B------:R-:W-:-:S04]  /*9920*/  ISETP.NE.AND P1, PT, R7, 0x3, PT ;  /* 0x000000030700780c */ /* 0x000fc80003f25270 */
[----:B------:R-:W-:Y:S02]  /*9930*/  SEL R3, RZ, 0x1, P1 ;  /* 0x00000001ff037807 */ /* 0x000fe40000800000 */
[----:B------:R-:W-:Y:S02]  /*9940*/  SEL R7, R7, RZ, P1 ;  /* 0x000000ff07077207 */ /* 0x000fe40000800000 */
[----:B------:R-:W-:-:S03]  /*9950*/  LOP3.LUT R11, R0, R3, RZ, 0x3c, !PT ;  /* 0x00000003000b7212 */ /* 0x000fc600078e3cff */
[----:B------:R-:W-:Y:S01]  /*9960*/  IMAD R6, R7, 0x8, R2 ;  /* 0x0000000807067824 */ /* 0x000fe200078e0202 */
[----:B------:R-:W-:Y:S01]  /*9970*/  SHF.L.U32 R5, R11, 0x1f, RZ ;  /* 0x0000001f0b057819 */ /* 0x000fe200000006ff */
[----:B0-----:R-:W-:Y:S06]  /*9980*/  @!P0 BRA `(.L_x_308) ;  /* 0x0000000000e48947 */ /* 0x001fec0003800000 */
.L_x_320:
[----:B------:R-:W1:Y:S01]  /*9990*/  SYNCS.PHASECHK.TRANS64.TRYWAIT P0, [R6+URZ], R5 ;  /* 0x00000005060075a7 */ /* 0x000e62000800017f */
[----:B------:R-:W-:-:S05]  /*99a0*/  VIADD R0, R7, 0x1 ;  /* 0x0000000107007836 */ /* 0x000fca0000000000 */
[----:B------:R-:W-:-:S04]  /*99b0*/  ISETP.NE.AND P1, PT, R0, 0x3, PT ;  /* 0x000000030000780c */ /* 0x000fc80003f25270 */
[----:B0-----:R-:W-:Y:S02]  /*99c0*/  SEL R4, RZ, 0x1, P1 ;  /* 0x00000001ff047807 */ /* 0x001fe40000800000 */
[----:B------:R-:W-:Y:S02]  /*99d0*/  SEL R3, R0, RZ, P1 ;  /* 0x000000ff00037207 */ /* 0x000fe40000800000 */
[----:B------:R-:W-:Y:S01]  /*99e0*/  LOP3.LUT R0, R11, R4, RZ, 0x3c, !PT ;  /* 0x000000040b007212 */ /* 0x000fe200078e3cff */
[----:B-1----:R-:W-:Y:S06]  /*99f0*/  @!P0 BRA `(.L_x_309) ;  /* 0x0000000000dc8947 */ /* 0x002fec0003800000 */
.L_x_321:
[----:B------:R-:W-:Y:S01]  /*9a00*/  IMAD R3, R3, 0x8, R2 ;  /* 0x0000000803037824 */ /* 0x000fe200078e0202 */
[----:B------:R-:W-:-:S07]  /*9a10*/  SHF.L.U32 R0, R0, 0x1f, RZ ;  /* 0x0000001f00007819 */ /* 0x000fce00000006ff */
.L_x_310:
[----:B-1----:R1:W2:Y:S02]  /*9a20*/  SYNCS.PHASECHK.TRANS64.TRYWAIT P0, [R3+URZ], R0 ;  /* 0x00000000030075a7 */ /* 0x0022a4000800017f */
[----:B--2---:R-:W-:Y:S05]  /*9a30*/  @!P0 NANOSLEEP.SYNCS 0x989680 ;  /* 0x009896800000895d */ /* 0x004fea0003900000 */
[----:B------:R-:W2:Y:S02]  /*9a40*/  @!P0 SYNCS.PHASECHK.TRANS64 P0, [R3+URZ], R0 ;  /* 0x00000000030085a7 */ /* 0x000ea4000800007f */
[----:B--2---:R-:W-:Y:S05]  /*9a50*/  @!P0 BRA `(.L_x_310) ;  /* 0xfffffffc00f08947 */ /* 0x004fea000383ffff */
.L_x_306:
[----:B------:R-:W-:Y:S05]  /*9a60*/  BSYNC B0 ;  /* 0x0000000000007941 */ /* 0x000fea0003800000 */
.L_x_305:
[----:B------:R-:W-:Y:S05]  /*9a70*/  EXIT ;  /* 0x000000000000794d */ /* 0x000fea0003800000 */
.L_x_15:
[----:B-1----:R1:W2:Y:S02]  /*9a80*/  SYNCS.PHASECHK.TRANS64.TRYWAIT P0, [R159+URZ], R0 ;  /* 0x000000009f0075a7 */ /* 0x0022a4000800017f */
[----:B--2---:R-:W-:Y:S05]  /*9a90*/  @!P0 NANOSLEEP.SYNCS 0x989680 ;  /* 0x009896800000895d */ /* 0x004fea0003900000 */
[----:B------:R-:W2:Y:S02]  /*9aa0*/  @!P0 SYNCS.PHASECHK.TRANS64 P0, [R159+URZ], R0 ;  /* 0x000000009f0085a7 */ /* 0x000ea4000800007f */
[----:B--2---:R-:W-:Y:S05]  /*9ab0*/  @!P0 BRA `(.L_x_15) ;  /* 0xfffffffc00f08947 */ /* 0x004fea000383ffff */
[----:B------:R-:W-:Y:S05]  /*9ac0*/  BRA `(.L_x_311) ;  /* 0xffffff7800647947 */ /* 0x000fea000383ffff */
.L_x_20:
[----:B--2---:R2:W3:Y:S02]  /*9ad0*/  SYNCS.PHASECHK.TRANS64.TRYWAIT P1, [R3+URZ], R0 ;  /* 0x00000000030075a7 */ /* 0x0044e4000802017f */
[----:B---3--:R-:W-:Y:S05]  /*9ae0*/  @!P1 NANOSLEEP.SYNCS 0x989680 ;  /* 0x009896800000995d */ /* 0x008fea0003900000 */
[----:B------:R-:W3:Y:S02]  /*9af0*/  @!P1 SYNCS.PHASECHK.TRANS64 P1, [R3+URZ], R0 ;  /* 0x00000000030095a7 */ /* 0x000ee4000802007f */
[----:B---3--:R-:W-:Y:S05]  /*9b00*/  @!P1 BRA `(.L_x_20) ;  /* 0xfffffffc00f09947 */ /* 0x008fea000383ffff */
[----:B------:R-:W-:Y:S05]  /*9b10*/  BRA `(.L_x_19) ;  /* 0xffffff7800d07947 */ /* 0x000fea000383ffff */
.L_x_25:
[----:B--2---:R-:W-:-:S04]  /*9b20*/  IMAD.U32 R4, RZ, RZ, UR4 ;  /* 0x00000004ff047e24 */ /* 0x004fc8000f8e00ff */
[----:B------:R2:W3:Y:S03]  /*9b30*/  SYNCS.PHASECHK.TRANS64.TRYWAIT P1, [R4+URZ], R3 ;  /* 0x00000003040075a7 */ /* 0x0004e6000802017f */
[----:B---3--:R-:W-:Y:S05]  /*9b40*/  @!P1 NANOSLEEP.SYNCS 0x989680 ;  /* 0x009896800000995d */ /* 0x008fea0003900000 */
[----:B------:R-:W3:Y:S02]  /*9b50*/  @!P1 SYNCS.PHASECHK.TRANS64 P1, [R4+URZ], R3 ;  /* 0x00000003040095a7 */ /* 0x000ee4000802007f */
[----:B---3--:R-:W-:Y:S05]  /*9b60*/  @!P1 BRA `(.L_x_25) ;  /* 0xfffffffc00ec9947 */ /* 0x008fea000383ffff */
[----:B------:R-:W-:Y:S05]  /*9b70*/  BRA `(.L_x_24) ;  /* 0xffffff7c00ac7947 */ /* 0x000fea000383ffff */
.L_x_31:
[----:B-1----:R1:W2:Y:S02]  /*9b80*/  SYNCS.PHASECHK.TRANS64.TRYWAIT P0, [R159+URZ+0x10], R0 ;  /* 0x000010009f0075a7 */ /* 0x0022a4000800017f */
[----:B--2---:R-:W-:Y:S05]  /*9b90*/  @!P0 NANOSLEEP.SYNCS 0x989680 ;  /* 0x009896800000895d */ /* 0x004fea0003900000 */
[----:B------:R-:W2:Y:S02]  /*9ba0*/  @!P0 SYNCS.PHASECHK.TRANS64 P0, [R159+URZ+0x10], R0 ;  /* 0x000010009f0085a7 */ /* 0x000ea4000800007f */
[----:B--2---:R-:W-:Y:S05]  /*9bb0*/  @!P0 BRA `(.L_x_31) ;  /* 0xfffffffc00f08947 */ /* 0x004fea000383ffff */
[----:B------:R-:W-:Y:S05]  /*9bc0*/  BRA `(.L_x_312) ;  /* 0xffffff8000f07947 */ /* 0x000fea000383ffff */
.L_x_292:
[----:B------:R-:W-:Y:S01]  /*9bd0*/  BSSY B1, `(.L_x_313) ;  /* 0x0000006000017945 */ /* 0x000fe20003800000 */
[----:B------:R-:W-:-:S07]  /*9be0*/  IMAD.MOV.U32 R15, RZ, RZ, -0x1 ;  /* 0xffffffffff0f7424 */ /* 0x000fce00078e00ff */
[----:B-----5:R-:W-:Y:S05]  /*9bf0*/  WARPSYNC.COLLECTIVE R15, `(.L_x_314) ;  /* 0x000000000f0c7348 */ /* 0x020fea0003c00000 */
[----:B------:R-:W-:Y:S02]  /*9c00*/  ELECT P6, UR62, PT ;  /* 0x00000000003e782f */ /* 0x000fe400038c0000 */
[----:B------:R-:W-:Y:S01]  /*9c10*/  MOV R14, UR62 ;  /* 0x0000003e000e7c02 */ /* 0x000fe20008000f00 */
[----:B-----5:R-:W-:Y:S10]  /*9c20*/  ENDCOLLECTIVE ;  /* 0x000000000000791b */ /* 0x020ff40003800000 */
.L_x_314:
[----:B------:R-:W-:Y:S05]  /*9c30*/  BSYNC B1 ;  /* 0x0000000000017941 */ /* 0x000fea0003800000 */
.L_x_313:
[----:B------:R-:W-:Y:S05]  /*9c40*/  BRA `(.L_x_315) ;  /* 0xfffffff000287947 */ /* 0x000fea000383ffff */
.L_x_295:
[----:B0-----:R0:W1:Y:S02]  /*9c50*/  SYNCS.PHASECHK.TRANS64.TRYWAIT P1, [R10+URZ+0x18], R5 ;  /* 0x000018050a0075a7 */ /* 0x001064000802017f */
[----:B-1----:R-:W-:Y:S05]  /*9c60*/  @!P1 NANOSLEEP.SYNCS 0x989680 ;  /* 0x009896800000995d */ /* 0x002fea0003900000 */
[----:B------:R-:W1:Y:S02]  /*9c70*/  @!P1 SYNCS.PHASECHK.TRANS64 P1, [R10+URZ+0x18], R5 ;  /* 0x000018050a0095a7 */ /* 0x000e64000802007f */
[----:B-1----:R-:W-:Y:S05]  /*9c80*/  @!P1 BRA `(.L_x_295) ;  /* 0xfffffffc00f09947 */ /* 0x002fea000383ffff */
[----:B------:R-:W-:Y:S05]  /*9c90*/  BRA `(.L_x_316) ;  /* 0xfffffff0005c7947 */ /* 0x000fea000383ffff */
.L_x_304:
[----:B------:R-:W-:Y:S01]  /*9ca0*/  BSSY B0, `(.L_x_317) ;  /* 0x0000006000007945 */ /* 0x000fe20003800000 */
[----:B------:R-:W-:-:S07]  /*9cb0*/  IMAD.MOV.U32 R15, RZ, RZ, -0x1 ;  /* 0xffffffffff0f7424 */ /* 0x000fce00078e00ff */
[----:B-----5:R-:W-:Y:S05]  /*9cc0*/  WARPSYNC.COLLECTIVE R15, `(.L_x_318) ;  /* 0x000000000f0c7348 */ /* 0x020fea0003c00000 */
[----:B------:R-:W-:Y:S02]  /*9cd0*/  ELECT P6, UR62, PT ;  /* 0x00000000003e782f */ /* 0x000fe400038c0000 */
[----:B------:R-:W-:Y:S01]  /*9ce0*/  MOV R14, UR62 ;  /* 0x0000003e000e7c02 */ /* 0x000fe20008000f00 */
[----:B-----5:R-:W-:Y:S10]  /*9cf0*/  ENDCOLLECTIVE ;  /* 0x000000000000791b */ /* 0x020ff40003800000 */
.L_x_318:
[----:B------:R-:W-:Y:S05]  /*9d00*/  BSYNC B0 ;  /* 0x0000000000007941 */ /* 0x000fea0003800000 */
.L_x_317:
[----:B------:R-:W-:Y:S05]  /*9d10*/  BRA `(.L_x_319) ;  /* 0xfffffff800c87947 */ /* 0x000fea000383ffff */
.L_x_308:
[----:B0-----:R0:W1:Y:S02]  /*9d20*/  SYNCS.PHASECHK.TRANS64.TRYWAIT P0, [R9+URZ], R4 ;  /* 0x00000004090075a7 */ /* 0x001064000800017f */
[----:B-1----:R-:W-:Y:S05]  /*9d30*/  @!P0 NANOSLEEP.SYNCS 0x989680 ;  /* 0x009896800000895d */ /* 0x002fea0003900000 */
[----:B------:R-:W1:Y:S02]  /*9d40*/  @!P0 SYNCS.PHASECHK.TRANS64 P0, [R9+URZ], R4 ;  /* 0x00000004090085a7 */ /* 0x000e64000800007f */
[----:B-1----:R-:W-:Y:S05]  /*9d50*/  @!P0 BRA `(.L_x_308) ;  /* 0xfffffffc00f08947 */ /* 0x002fea000383ffff */
[----:B------:R-:W-:Y:S05]  /*9d60*/  BRA `(.L_x_320) ;  /* 0xfffffffc00087947 */ /* 0x000fea000383ffff */
.L_x_309:
[----:B0-----:R0:W1:Y:S02]  /*9d70*/  SYNCS.PHASECHK.TRANS64.TRYWAIT P0, [R6+URZ], R5 ;  /* 0x00000005060075a7 */ /* 0x001064000800017f */
[----:B-1----:R-:W-:Y:S05]  /*9d80*/  @!P0 NANOSLEEP.SYNCS 0x989680 ;  /* 0x009896800000895d */ /* 0x002fea0003900000 */
[----:B------:R-:W1:Y:S02]  /*9d90*/  @!P0 SYNCS.PHASECHK.TRANS64 P0, [R6+URZ], R5 ;  /* 0x00000005060085a7 */ /* 0x000e64000800007f */
[----:B-1----:R-:W-:Y:S05]  /*9da0*/  @!P0 BRA `(.L_x_309) ;  /* 0xfffffffc00f08947 */ /* 0x002fea000383ffff */
[----:B------:R-:W-:Y:S05]  /*9db0*/  BRA `(.L_x_321) ;  /* 0xfffffffc00107947 */ /* 0x000fea000383ffff */
.L_x_322:
[----:B------:R-:W-:-:S00]  /*9dc0*/  BRA `(.L_x_322) ;  /* 0xfffffffc00fc7947 */ /* 0x000fc0000383ffff */
[----:B------:R-:W-:-:S00]  /*9dd0*/  NOP ;  /* 0x0000000000007918 */ /* 0x000fc00000000000 */
        /* <DEDUP_REMOVED lines=10> */
.L_x_323:


//--------------------- .nv.global.init           --------------------------
	.section	.nv.global.init,"aw",@progbits
.nv.global.init:
	.type		$str$22,@object
	.size		$str$22,($str$23 - $str$22)
$str$22:
        /*0000*/ 	.byte	0x6b, 0x5f, 0x74, 0x69, 0x6c, 0x65, 0x5f, 0x63, 0x6f, 0x75, 0x6e, 0x74, 0x20, 0x3e, 0x3d, 0x20
        /*0010*/ 	.byte	0x31, 0x00
	.type		$str$23,@object
	.size		$str$23,(__unnamed_1 - $str$23)
$str$23:
        /*0012*/ 	.byte	0x2f, 0x74, 0x6d, 0x70, 0x2f, 0x63, 0x75, 0x74, 0x6c, 0x61, 0x73, 0x73, 0x5f, 0x73, 0x77, 0x65
        /*0022*/ 	.byte	0x65, 0x70, 0x5f, 0x73, 0x72, 0x63, 0x2f, 0x69, 0x6e, 0x63, 0x6c, 0x75, 0x64, 0x65, 0x2f, 0x63
        /*0032*/ 	.byte	0x75, 0x74, 0x6c, 0x61, 0x73, 0x73, 0x2f, 0x67, 0x65, 0x6d, 0x6d, 0x2f, 0x63, 0x6f, 0x6c, 0x6c
        /*0042*/ 	.byte	0x65, 0x63, 0x74, 0x69, 0x76, 0x65, 0x2f, 0x73, 0x6d, 0x39, 0x30, 0x5f, 0x6d, 0x6d, 0x61, 0x5f
        /*0052*/ 	.byte	0x74, 0x6d, 0x61, 0x5f, 0x67, 0x6d, 0x6d, 0x61, 0x5f, 0x73, 0x73, 0x5f, 0x77, 0x61, 0x72, 0x70
        /*0062*/ 	.byte	0x73, 0x70, 0x65, 0x63, 0x69, 0x61, 0x6c, 0x69, 0x7a, 0x65, 0x64, 0x2e, 0x68, 0x70, 0x70, 0x00
	.type		__unnamed_1,@object
	.size		__unnamed_1,(.L_0 - __unnamed_1)
__unnamed_1:
        /*0072*/ 	.byte	0x76, 0x6f, 0x69, 0x64, 0x20, 0x63, 0x75, 0x74, 0x6c, 0x61, 0x73, 0x73, 0x3a, 0x3a, 0x67, 0x65
        /* <DEDUP_REMOVED lines=175> */
.L_0:


//--------------------- .nv.shared._ZN7cutlass13device_kernelINS_4gemm6kernel13GemmUniversalIN4cute5tupleIJiiiiEEENS1_10collective13CollectiveMmaINS1_34MainloopSm90TmaGmmaWarpSpecializedILi3ENS5_IJNS4_1CILi1EEESB_SB_EEENS1_32KernelTmaWarpSpecializedPingpongEEENS5_IJNSA_ILi64EEENSA_ILi256EEENSA_ILi32EEEEEEfNS5_IJlSB_lEEEfSJ_NS4_8TiledMMAINS4_8MMA_AtomIJNS4_4SM904GMMA30MMA_64x256x8_F32TF32TF32_SS_TNILNSN_7ScaleInE1ELSP_1EEEEEENS4_6LayoutISC_NS5_IJNSA_ILi0EEEST_ST_EEEEENS5_IJNS4_10UnderscoreESW_SW_EEEEENS4_13SM90_TMA_LOADENS4_14ComposedLayoutINS4_7SwizzleILi3ELi4ELi3EEENS4_18smem_ptr_flag_bitsILi32EEENSS_INS5_IJNSA_ILi8EEESH_EEENS5_IJSH_SB_EEEEEEEvNS4_8identityESZ_S19_vS1A_EENS_8epilogue10collective6detail29Sm90TmaWarpSpecializedAdapterINS1D_15DefaultEpilogueIfSJ_SJ_NS1C_6thread17LinearCombinationIfLi1EffLNS1H_9ScaleType4KindE0ELNS_15FloatRoundStyleE2EfEENS1_15EpilogueDefaultEEEEEvvEEEEvNT_6ParamsE --------------------------
	.section	.nv.shared._ZN7cutlass13device_kernelINS_4gemm6kernel13GemmUniversalIN4cute5tupleIJiiiiEEENS1_10collective13CollectiveMmaINS1_34MainloopSm90TmaGmmaWarpSpecializedILi3ENS5_IJNS4_1CILi1EEESB_SB_EEENS1_32KernelTmaWarpSpecializedPingpongEEENS5_IJNSA_ILi64EEENSA_ILi256EEENSA_ILi32EEEEEEfNS5_IJlSB_lEEEfSJ_NS4_8TiledMMAINS4_8MMA_AtomIJNS4_4SM904GMMA30MMA_64x256x8_F32TF32TF32_SS_TNILNSN_7ScaleInE1ELSP_1EEEEEENS4_6LayoutISC_NS5_IJNSA_ILi0EEEST_ST_EEEEENS5_IJNS4_10UnderscoreESW_SW_EEEEENS4_13SM90_TMA_LOADENS4_14ComposedLayoutINS4_7SwizzleILi3ELi4ELi3EEENS4_18smem_ptr_flag_bitsILi32EEENSS_INS5_IJNSA_ILi8EEESH_EEENS5_IJSH_SB_EEEEEEEvNS4_8identityESZ_S19_vS1A_EENS_8epilogue10collective6detail29Sm90TmaWarpSpecializedAdapterINS1D_15DefaultEpilogueIfSJ_SJ_NS1C_6thread17LinearCombinationIfLi1EffLNS1H_9ScaleType4KindE0ELNS_15FloatRoundStyleE2EfEENS1_15EpilogueDefaultEEEEEvvEEEEvNT_6ParamsE,"aw",@nobits
	.sectionflags	@""
	.align	16
	.zero		1024


//--------------------- .nv.shared.reserved.0     --------------------------
	.section	.nv.shared.reserved.0,"aw",@nobits
	.weak		__nv_reservedSMEM_offset_0_alias
	.size		__nv_reservedSMEM_offset_0_alias, 0, 0
	.other		__nv_reservedSMEM_offset_0_alias,@"STO_CUDA_RESERVED_SHARED STV_DEFAULT"
__nv_reservedSMEM_offset_0_alias:
	.zero		0


//--------------------- .nv.global                --------------------------
	.section	.nv.global,"aw",@nobits
.nv.global:
	.type		_ZN40_INTERNAL_62124b34_4_k_cu_8e45e5ab_202524cute1_E,@object
	.size		_ZN40_INTERNAL_62124b34_4_k_cu_8e45e5ab_202524cute1_E,(_ZN40_INTERNAL_62124b34_4_k_cu_8e45e5ab_202524cuda3std3__45__cpo6cbeginE - _ZN40_INTERNAL_62124b34_4_k_cu_8e45e5ab_202524cute1_E)
_ZN40_INTERNAL_62124b34_4_k_cu_8e45e5ab_202524cute1_E:
	.zero		1
	.type		_ZN40_INTERNAL_62124b34_4_k_cu_8e45e5ab_202524cuda3std3__45__cpo6cbeginE,@object
	.size		_ZN40_INTERNAL_62124b34_4_k_cu_8e45e5ab_202524cuda3std3__45__cpo6cbeginE,(_ZN40_INTERNAL_62124b34_4_k_cu_8e45e5ab_202524cuda3std3__48in_placeE - _ZN40_INTERNAL_62124b34_4_k_cu_8e45e5ab_202524cuda3std3__45__cpo6cbeginE)
_ZN40_INTERNAL_62124b34_4_k_cu_8e45e5ab_202524cuda3std3__45__cpo6cbeginE:
	.zero		1
	.type		_ZN40_INTERNAL_62124b34_4_k_cu_8e45e5ab_202524cuda3std3__48in_placeE,@object
	.size		_ZN40_INTERNAL_62124b34_4_k_cu_8e45e5ab_202524cuda3std3__48in_placeE,(_ZN40_INTERNAL_62124b34_4_k_cu_8e45e5ab_202524cuda3std6ranges3__45__cpo9iter_moveE - _ZN40_INTERNAL_62124b34_4_k_cu_8e45e5ab_202524cuda3std3__48in_placeE)
_ZN40_INTERNAL_62124b34_4_k_cu_8e45e5ab_202524cuda3std3__48in_placeE:
	.zero		1
	.type		_ZN40_INTERNAL_62124b34_4_k_cu_8e45e5ab_202524cuda3std6ranges3__45__cpo9iter_moveE,@object
	.size		_ZN40_INTERNAL_62124b34_4_k_cu_8e45e5ab_202524cuda3std6ranges3__45__cpo9iter_moveE,(_ZN40_INTERNAL_62124b34_4_k_cu_8e45e5ab_202524cuda3std3__45__cpo5beginE - _ZN40_INTERNAL_62124b34_4_k_cu_8e45e5ab_202524cuda3std6ranges3__45__cpo9iter_moveE)
_ZN40_INTERNAL_62124b34_4_k_cu_8e45e5ab_202524cuda3std6ranges3__45__cpo9iter_moveE:
	.zero		1
	.type		_ZN40_INTERNAL_62124b34_4_k_cu_8e45e5ab_202524cuda3std3__45__cpo5beginE,@object
	.size		_ZN40_INTERNAL_62124b34_4_k_cu_8e45e5ab_202524cuda3std3__45__cpo5beginE,(_ZN40_INTERNAL_62124b34_4_k_cu_8e45e5ab_202524cuda3std3__442_GLOBAL__N__62124b34_4_k_cu_8e45e5ab_202526ignoreE - _ZN40_INTERNAL_62124b34_4_k_cu_8e45e5ab_202524cuda3std3__45__cpo5beginE)
_ZN40_INTERNAL_62124b34_4_k_cu_8e45e5ab_202524cuda3std3__45__cpo5beginE:
	.zero		1
	.type		_ZN40_INTERNAL_62124b34_4_k_cu_8e45e5ab_202524cuda3std3__442_GLOBAL__N__62124b34_4_k_cu_8e45e5ab_202526ignoreE,@object
	.size		_ZN40_INTERNAL_62124b34_4_k_cu_8e45e5ab_202524cuda3std3__442_GLOBAL__N__62124b34_4_k_cu_8e45e5ab_202526ignoreE,(_ZN40_INTERNAL_62124b34_4_k_cu_8e45e5ab_202524cute7productE - _ZN40_INTERNAL_62124b34_4_k_cu_8e45e5ab_202524cuda3std3__442_GLOBAL__N__62124b34_4_k_cu_8e45e5ab_202526ignoreE)
_ZN40_INTERNAL_62124b34_4_k_cu_8e45e5ab_202524cuda3std3__442_GLOBAL__N__62124b34_4_k_cu_8e45e5ab_202526ignoreE:
	.zero		1
	.type		_ZN40_INTERNAL_62124b34_4_k_cu_8e45e5ab_202524cute7productE,@object
	.size		_ZN40_INTERNAL_62124b34_4_k_cu_8e45e5ab_202524cute7productE,(_ZN40_INTERNAL_62124b34_4_k_cu_8e45e5ab_202524cuda3std3__45__cpo3endE - _ZN40_INTERNAL_62124b34_4_k_cu_8e45e5ab_202524cute7productE)
_ZN40_INTERNAL_62124b34_4_k_cu_8e45e5ab_202524cute7productE:
	.zero		1
	.type		_ZN40_INTERNAL_62124b34_4_k_cu_8e45e5ab_202524cuda3std3__45__cpo3endE,@object
	.size		_ZN40_INTERNAL_62124b34_4_k_cu_8e45e5ab_202524cuda3std3__45__cpo3endE,(_ZN40_INTERNAL_62124b34_4_k_cu_8e45e5ab_202524cuda3std3__419piecewise_constructE - _ZN40_INTERNAL_62124b34_4_k_cu_8e45e5ab_202524cuda3std3__45__cpo3endE)
_ZN40_INTERNAL_62124b34_4_k_cu_8e45e5ab_202524cuda3std3__45__cpo3endE:
	.zero		1
	.type		_ZN40_INTERNAL_62124b34_4_k_cu_8e45e5ab_202524cuda3std3__419piecewise_constructE,@object
	.size		_ZN40_INTERNAL_62124b34_4_k_cu_8e45e5ab_202524cuda3std3__419piecewise_constructE,(_ZN40_INTERNAL_62124b34_4_k_cu_8e45e5ab_202524cuda3std3__45__cpo4cendE - _ZN40_INTERNAL_62124b34_4_k_cu_8e45e5ab_202524cuda3std3__419piecewise_constructE)
_ZN40_INTERNAL_62124b34_4_k_cu_8e45e5ab_202524cuda3std3__419piecewise_constructE:
	.zero		1
	.type		_ZN40_INTERNAL_62124b34_4_k_cu_8e45e5ab_202524cuda3std3__45__cpo4cendE,@object
	.size		_ZN40_INTERNAL_62124b34_4_k_cu_8e45e5ab_202524cuda3std3__45__cpo4cendE,(_ZN40_INTERNAL_62124b34_4_k_cu_8e45e5ab_202524cuda3std6ranges3__45__cpo4swapE - _ZN40_INTERNAL_62124b34_4_k_cu_8e45e5ab_202524cuda3std3__45__cpo4cendE)
_ZN40_INTERNAL_62124b34_4_k_cu_8e45e5ab_202524cuda3std3__45__cpo4cendE:
	.zero		1
	.type		_ZN40_INTERNAL_62124b34_4_k_cu_8e45e5ab_202524cuda3std6ranges3__45__cpo4swapE,@object
	.size		_ZN40_INTERNAL_62124b34_4_k_cu_8e45e5ab_202524cuda3std6ranges3__45__cpo4swapE,(.L_8 - _ZN40_INTERNAL_62124b34_4_k_cu_8e45e5ab_202524cuda3std6ranges3__45__cpo4swapE)
_ZN40_INTERNAL_62124b34_4_k_cu_8e45e5ab_202524cuda3std6ranges3__45__cpo4swapE:
	.zero		1
.L_8:


//--------------------- .nv.constant0._ZN7cutlass13device_kernelINS_4gemm6kernel13GemmUniversalIN4cute5tupleIJiiiiEEENS1_10collective13CollectiveMmaINS1_34MainloopSm90TmaGmmaWarpSpecializedILi3ENS5_IJNS4_1CILi1EEESB_SB_EEENS1_32KernelTmaWarpSpecializedPingpongEEENS5_IJNSA_ILi64EEENSA_ILi256EEENSA_ILi32EEEEEEfNS5_IJlSB_lEEEfSJ_NS4_8TiledMMAINS4_8MMA_AtomIJNS4_4SM904GMMA30MMA_64x256x8_F32TF32TF32_SS_TNILNSN_7ScaleInE1ELSP_1EEEEEENS4_6LayoutISC_NS5_IJNSA_ILi0EEEST_ST_EEEEENS5_IJNS4_10UnderscoreESW_SW_EEEEENS4_13SM90_TMA_LOADENS4_14ComposedLayoutINS4_7SwizzleILi3ELi4ELi3EEENS4_18smem_ptr_flag_bitsILi32EEENSS_INS5_IJNSA_ILi8EEESH_EEENS5_IJSH_SB_EEEEEEEvNS4_8identityESZ_S19_vS1A_EENS_8epilogue10collective6detail29Sm90TmaWarpSpecializedAdapterINS1D_15DefaultEpilogueIfSJ_SJ_NS1C_6thread17LinearCombinationIfLi1EffLNS1H_9ScaleType4KindE0ELNS_15FloatRoundStyleE2EfEENS1_15EpilogueDefaultEEEEEvvEEEEvNT_6ParamsE --------------------------
	.section	.nv.constant0._ZN7cutlass13device_kernelINS_4gemm6kernel13GemmUniversalIN4cute5tupleIJiiiiEEENS1_10collective13CollectiveMmaINS1_34MainloopSm90TmaGmmaWarpSpecializedILi3ENS5_IJNS4_1CILi1EEESB_SB_EEENS1_32KernelTmaWarpSpecializedPingpongEEENS5_IJNSA_ILi64EEENSA_ILi256EEENSA_ILi32EEEEEEfNS5_IJlSB_lEEEfSJ_NS4_8TiledMMAINS4_8MMA_AtomIJNS4_4SM904GMMA30MMA_64x256x8_F32TF32TF32_SS_TNILNSN_7ScaleInE1ELSP_1EEEEEENS4_6LayoutISC_NS5_IJNSA_ILi0EEEST_ST_EEEEENS5_IJNS4_10UnderscoreESW_SW_EEEEENS4_13SM90_TMA_LOADENS4_14ComposedLayoutINS4_7SwizzleILi3ELi4ELi3EEENS4_18smem_ptr_flag_bitsILi32EEENSS_INS5_IJNSA_ILi8EEESH_EEENS5_IJSH_SB_EEEEEEEvNS4_8identityESZ_S19_vS1A_EENS_8epilogue10collective6detail29Sm90TmaWarpSpecializedAdapterINS1D_15DefaultEpilogueIfSJ_SJ_NS1C_6thread17LinearCombinationIfLi1EffLNS1H_9ScaleType4KindE0ELNS_15FloatRoundStyleE2EfEENS1_15EpilogueDefaultEEEEEvvEEEEvNT_6ParamsE,"a",@progbits
	.sectionflags	@""
	.align	4
.nv.constant0._ZN7cutlass13device_kernelINS_4gemm6kernel13GemmUniversalIN4cute5tupleIJiiiiEEENS1_10collective13CollectiveMmaINS1_34MainloopSm90TmaGmmaWarpSpecializedILi3ENS5_IJNS4_1CILi1EEESB_SB_EEENS1_32KernelTmaWarpSpecializedPingpongEEENS5_IJNSA_ILi64EEENSA_ILi256EEENSA_ILi32EEEEEEfNS5_IJlSB_lEEEfSJ_NS4_8TiledMMAINS4_8MMA_AtomIJNS4_4SM904GMMA30MMA_64x256x8_F32TF32TF32_SS_TNILNSN_7ScaleInE1ELSP_1EEEEEENS4_6LayoutISC_NS5_IJNSA_ILi0EEEST_ST_EEEEENS5_IJNS4_10UnderscoreESW_SW_EEEEENS4_13SM90_TMA_LOADENS4_14ComposedLayoutINS4_7SwizzleILi3ELi4ELi3EEENS4_18smem_ptr_flag_bitsILi32EEENSS_INS5_IJNSA_ILi8EEESH_EEENS5_IJSH_SB_EEEEEEEvNS4_8identityESZ_S19_vS1A_EENS_8epilogue10collective6detail29Sm90TmaWarpSpecializedAdapterINS1D_15DefaultEpilogueIfSJ_SJ_NS1C_6thread17LinearCombinationIfLi1EffLNS1H_9ScaleType4KindE0ELNS_15FloatRoundStyleE2EfEENS1_15EpilogueDefaultEEEEEvvEEEEvNT_6ParamsE:
	.zero		1664


//--------------------- SYMBOLS --------------------------

	.type		.nv.reservedSmem.offset0,@object
	.size		.nv.reservedSmem.offset0,0x4
	.type		__assertfail,@function
